def gluon_wgmma(
    a_ptr,
    b_ptr,
    c_ptr,
    M,
    N,
    K,
    stride_am,
    stride_bk,
    stride_cm,
    BLOCK_M: gl.constexpr,
    BLOCK_N: gl.constexpr,
    BLOCK_K: gl.constexpr,
    DTYPE: gl.constexpr,
    A_LAYOUT: gl.constexpr,
    B_LAYOUT: gl.constexpr,
    C_LAYOUT: gl.constexpr,
    B_SHAPE: gl.constexpr,
    TRANS_B: gl.constexpr,
    NUM_BUFFERS: gl.constexpr,
    NUM_WARPS: gl.constexpr,
):
    a_desc = tma.make_tensor_descriptor(
        a_ptr, [M, K], [stride_am, 1], [BLOCK_M, BLOCK_K], A_LAYOUT
    )
    b_desc = tma.make_tensor_descriptor(
        b_ptr,
        [N, K] if TRANS_B else [K, N],
        [stride_bk, 1],
        B_SHAPE,
        B_LAYOUT,
    )
    c_desc = tma.make_tensor_descriptor(
        c_ptr, [M, N], [stride_cm, 1], [BLOCK_M, BLOCK_N], C_LAYOUT
    )

    a_bufs = gl.allocate_shared_memory(
        DTYPE, [NUM_BUFFERS, BLOCK_M, BLOCK_K], A_LAYOUT
    )
    b_bufs = gl.allocate_shared_memory(DTYPE, [NUM_BUFFERS] + B_SHAPE, B_LAYOUT)

    pid_m = gl.program_id(0)
    pid_n = gl.program_id(1)
    off_m = pid_m * BLOCK_M
    off_n = pid_n * BLOCK_N

    mma_layout: gl.constexpr = pick_wgmma_layout(DTYPE, BLOCK_M, BLOCK_N, NUM_WARPS)
    acc = warpgroup_mma_init(
        gl.zeros((BLOCK_M, BLOCK_N), dtype=gl.float32, layout=mma_layout)
    )

    bars = gl.allocate_shared_memory(
        gl.int64, [NUM_BUFFERS, 1], mbarrier.MBarrierLayout()
    )
    for i in gl.static_range(NUM_BUFFERS):
        mbarrier.init(bars.index(i), count=1)
    idx = 0
    phase = 0

    for k in range(0, K, BLOCK_K):
        a = a_bufs.index(idx)
        b = b_bufs.index(idx)
        bar = bars.index(idx)
        mbarrier.expect(bar, a_desc.block_type.nbytes + b_desc.block_type.nbytes)
        tma.async_copy_global_to_shared(a_desc, [off_m, k], bar, a)
        tma.async_copy_global_to_shared(
            b_desc, [off_n, k] if TRANS_B else [k, off_n], bar, b
        )
        mbarrier.wait(bar, phase=phase)

        if TRANS_B:
            b = b.permute((1, 0))
        acc = warpgroup_mma_wait(num_outstanding=0, deps=(acc,))
        acc = warpgroup_mma(a, b, acc, is_async=True)

        idx += 1
        if idx == NUM_BUFFERS:
            idx = 0
            phase ^= 1

    acc = warpgroup_mma_wait(num_outstanding=0, deps=(acc,))
    for i in gl.static_range(NUM_BUFFERS):
        mbarrier.invalidate(bars.index(i))

    c_smem = gl.allocate_shared_memory(DTYPE, [BLOCK_M, BLOCK_N], C_LAYOUT)
    c_smem.store(acc.to(DTYPE))
    fence_async_shared()
    tma.async_copy_shared_to_global(c_desc, [off_m, off_n], c_smem)
    tma.store_wait(pendings=0)

# config = {"BLOCK_K": 64, "BLOCK_M": 128, "BLOCK_N": 256, "arch": "sm_90", "dtype": "bf16", "num_buffers": 3, "num_warps": 8, "trans_b": 1}
# arch = sm_90


// ===== COMPILED SASS (sm_90a) =====

	.target	sm_90a

	.elftype	@"ET_EXEC"


//--------------------- .note.nv.tkinfo           --------------------------
	.section	.note.nv.tkinfo,"",@"SHT_NOTE"
	.sectionflags	@"SHF_NOTE_NV_TKINFO"
	.tkinfo
        /*0018*/ 	.word	0x00000002
        /*0030*/ 	.string	""
        /*0030*/ 	.string	"ptxas"
        /*0030*/ 	.string	"Cuda compilation tools, release 13.0, V13.0.88"
        /*0030*/ 	.string	"Build cuda_13.0.r13.0/compiler.36424714_0"
        /*0030*/ 	.string	"-v  -suppress-debug-info  -lineinfo  -arch sm_90a "



//--------------------- .note.nv.cuinfo           --------------------------
	.section	.note.nv.cuinfo,"",@"SHT_NOTE"
	.sectionflags	@"SHF_NOTE_NV_CUINFO"
        /*0018*/ 	.short	0x0002
        /*001a*/ 	.short	0x005a
        /*001c*/ 	.short	0x0082
	.zero		2


//--------------------- .nv.info                  --------------------------
	.section	.nv.info,"",@"SHT_CUDA_INFO"
	.align	4


	//----- nvinfo : EIATTR_REGCOUNT
	.align		4
        /*0000*/ 	.byte	0x04, 0x2f
        /*0002*/ 	.short	(.L_1 - .L_0)
	.align		4
.L_0:
        /*0004*/ 	.word	index@(gluon_wgmma)
        /*0008*/ 	.word	0x0000009a


	//----- nvinfo : EIATTR_FRAME_SIZE
	.align		4
.L_1:
        /*000c*/ 	.byte	0x04, 0x11
        /*000e*/ 	.short	(.L_3 - .L_2)
	.align		4
.L_2:
        /*0010*/ 	.word	index@(gluon_wgmma)
        /*0014*/ 	.word	0x00000000


	//----- nvinfo : EIATTR_MIN_STACK_SIZE
	.align		4
.L_3:
        /*0018*/ 	.byte	0x04, 0x12
        /*001a*/ 	.short	(.L_5 - .L_4)
	.align		4
.L_4:
        /*001c*/ 	.word	index@(gluon_wgmma)
        /*0020*/ 	.word	0x00000000
.L_5:


//--------------------- .nv.compat                --------------------------
	.section	.nv.compat,"",@"SHT_CUDA_COMPAT_INFO"
	.align	4
        /*0000*/ 	.byte	0x02, 0x09, 0x01, 0x00, 0x02, 0x02, 0x04, 0x00, 0x02, 0x05, 0x05, 0x00, 0x03, 0x07, 0x01, 0x01
        /*0010*/ 	.byte	0x02, 0x03, 0x03, 0x00, 0x02, 0x06, 0x01, 0x00, 0x04, 0x0b, 0x08, 0x00, 0x00, 0x00, 0x00, 0x00
        /*0020*/ 	.byte	0x00, 0x00, 0x00, 0x00


//--------------------- .nv.info.gluon_wgmma      --------------------------
	.section	.nv.info.gluon_wgmma,"",@"SHT_CUDA_INFO"
	.sectionflags	@""
	.align	4


	//----- nvinfo : EIATTR_CUDA_API_VERSION
	.align		4
        /*0000*/ 	.byte	0x04, 0x37
        /*0002*/ 	.short	(.L_7 - .L_6)
.L_6:
        /*0004*/ 	.word	0x00000082


	//----- nvinfo : EIATTR_KPARAM_INFO
	.align		4
.L_7:
        /*0008*/ 	.byte	0x04, 0x17
        /*000a*/ 	.short	(.L_9 - .L_8)
.L_8:
        /*000c*/ 	.word	0x00000000
        /*0010*/ 	.short	0x000a
        /*0012*/ 	.short	0x0048
        /*0014*/ 	.byte	0x00, 0xf4, 0x21, 0x00


	//----- nvinfo : EIATTR_KPARAM_INFO
	.align		4
.L_9:
        /*0018*/ 	.byte	0x04, 0x17
        /*001a*/ 	.short	(.L_11 - .L_10)
.L_10:
        /*001c*/ 	.word	0x00000000
        /*0020*/ 	.short	0x0009
        /*0022*/ 	.short	0x0040
        /*0024*/ 	.byte	0x00, 0xf4, 0x21, 0x00


	//----- nvinfo : EIATTR_KPARAM_INFO
	.align		4
.L_11:
        /*0028*/ 	.byte	0x04, 0x17
        /*002a*/ 	.short	(.L_13 - .L_12)
.L_12:
        /*002c*/ 	.word	0x00000000
        /*0030*/ 	.short	0x0008
        /*0032*/ 	.short	0x0038
        /*0034*/ 	.byte	0x00, 0xf0, 0x21, 0x00


	//----- nvinfo : EIATTR_KPARAM_INFO
	.align		4
.L_13:
        /*0038*/ 	.byte	0x04, 0x17
        /*003a*/ 	.short	(.L_15 - .L_14)
.L_14:
        /*003c*/ 	.word	0x00000000
        /*0040*/ 	.short	0x0007
        /*0042*/ 	.short	0x0030
        /*0044*/ 	.byte	0x00, 0xf0, 0x21, 0x00


	//----- nvinfo : EIATTR_KPARAM_INFO
	.align		4
.L_15:
        /*0048*/ 	.byte	0x04, 0x17
        /*004a*/ 	.short	(.L_17 - .L_16)
.L_16:
        /*004c*/ 	.word	0x00000000
        /*0050*/ 	.short	0x0006
        /*0052*/ 	.short	0x0028
        /*0054*/ 	.byte	0x00, 0xf0, 0x21, 0x00


	//----- nvinfo : EIATTR_KPARAM_INFO
	.align		4
.L_17:
        /*0058*/ 	.byte	0x04, 0x17
        /*005a*/ 	.short	(.L_19 - .L_18)
.L_18:
        /*005c*/ 	.word	0x00000000
        /*0060*/ 	.short	0x0005
        /*0062*/ 	.short	0x0020
        /*0064*/ 	.byte	0x00, 0xf0, 0x11, 0x00


	//----- nvinfo : EIATTR_KPARAM_INFO
	.align		4
.L_19:
        /*0068*/ 	.byte	0x04, 0x17
        /*006a*/ 	.short	(.L_21 - .L_20)
.L_20:
        /*006c*/ 	.word	0x00000000
        /*0070*/ 	.short	0x0004
        /*0072*/ 	.short	0x001c
        /*0074*/ 	.byte	0x00, 0xf0, 0x11, 0x00


	//----- nvinfo : EIATTR_KPARAM_INFO
	.align		4
.L_21:
        /*0078*/ 	.byte	0x04, 0x17
        /*007a*/ 	.short	(.L_23 - .L_22)
.L_22:
        /*007c*/ 	.word	0x00000000
        /*0080*/ 	.short	0x0003
        /*0082*/ 	.short	0x0018
        /*0084*/ 	.byte	0x00, 0xf0, 0x11, 0x00


	//----- nvinfo : EIATTR_KPARAM_INFO
	.align		4
.L_23:
        /*0088*/ 	.byte	0x04, 0x17
        /*008a*/ 	.short	(.L_25 - .L_24)
.L_24:
        /*008c*/ 	.word	0x00000000
        /*0090*/ 	.short	0x0002
        /*0092*/ 	.short	0x0010
        /*0094*/ 	.byte	0x00, 0xf4, 0x21, 0x00


	//----- nvinfo : EIATTR_KPARAM_INFO
	.align		4
.L_25:
        /*0098*/ 	.byte	0x04, 0x17
        /*009a*/ 	.short	(.L_27 - .L_26)
.L_26:
        /*009c*/ 	.word	0x00000000
        /*00a0*/ 	.short	0x0001
        /*00a2*/ 	.short	0x0008
        /*00a4*/ 	.byte	0x00, 0xf4, 0x21, 0x00


	//----- nvinfo : EIATTR_KPARAM_INFO
	.align		4
.L_27:
        /*00a8*/ 	.byte	0x04, 0x17
        /*00aa*/ 	.short	(.L_29 - .L_28)
.L_28:
        /*00ac*/ 	.word	0x00000000
        /*00b0*/ 	.short	0x0000
        /*00b2*/ 	.short	0x0000
        /*00b4*/ 	.byte	0x00, 0xf4, 0x21, 0x00


	//----- nvinfo : EIATTR_SPARSE_MMA_MASK
	.align		4
.L_29:
        /*00b8*/ 	.byte	0x03, 0x50
        /*00ba*/ 	.short	0x0000


	//----- nvinfo : EIATTR_MAXREG_COUNT
	.align		4
        /*00bc*/ 	.byte	0x03, 0x1b
        /*00be*/ 	.short	0x00ff


	//----- nvinfo : EIATTR_NUM_BARRIERS
	.align		4
        /*00c0*/ 	.byte	0x02, 0x4c
        /*00c2*/ 	.byte	0x01
	.zero		1


	//----- nvinfo : EIATTR_MERCURY_ISA_VERSION
	.align		4
        /*00c4*/ 	.byte	0x03, 0x5f
        /*00c6*/ 	.short	0x0101


	//----- nvinfo : EIATTR_INT_WARP_WIDE_INSTR_OFFSETS
	.align		4
        /*00c8*/ 	.byte	0x04, 0x31
        /*00ca*/ 	.short	(.L_31 - .L_30)


	//   ....[0]....
.L_30:
        /*00cc*/ 	.word	0x00001320


	//   ....[1]....
        /*00d0*/ 	.word	0x00001340


	//   ....[2]....
        /*00d4*/ 	.word	0x00001350


	//   ....[3]....
        /*00d8*/ 	.word	0x00001430


	//   ....[4]....
        /*00dc*/ 	.word	0x00001d60


	//   ....[5]....
        /*00e0*/ 	.word	0x00001d70


	//   ....[6]....
        /*00e4*/ 	.word	0x00001e00


	//   ....[7]....
        /*00e8*/ 	.word	0x00001e10


	//   ....[8]....
        /*00ec*/ 	.word	0x00002780


	//   ....[9]....
        /*00f0*/ 	.word	0x00002790


	//----- nvinfo : EIATTR_COOP_GROUP_MASK_REGIDS
	.align		4
.L_31:
        /*00f4*/ 	.byte	0x04, 0x29
        /*00f6*/ 	.short	(.L_33 - .L_32)


	//   ....[0]....
.L_32:
        /*00f8*/ 	.word	0xffffffff


	//   ....[1]....
        /*00fc*/ 	.word	0xffffffff


	//   ....[2]....
        /*0100*/ 	.word	0xffffffff


	//----- nvinfo : EIATTR_COOP_GROUP_INSTR_OFFSETS
	.align		4
.L_33:
        /*0104*/ 	.byte	0x04, 0x28
        /*0106*/ 	.short	(.L_35 - .L_34)


	//   ....[0]....
.L_34:
        /*0108*/ 	.word	0x00000150


	//   ....[1]....
        /*010c*/ 	.word	0x00000700


	//   ....[2]....
        /*0110*/ 	.word	0x00000cf0


	//----- nvinfo : EIATTR_MBARRIER_INSTR_OFFSETS
	.align		4
.L_35:
        /*0114*/ 	.byte	0x04, 0x39
        /*0116*/ 	.short	(.L_37 - .L_36)


	//   ....[0]....
.L_36:
        /*0118*/ 	.word	0x000014b0
        /*011c*/ 	.word	0x000000ff
        /*0120*/ 	.word	0x00024000
        /*0124*/ 	.short	0x0100
        /*0126*/ 	.byte	0x14
	.zero		1


	//   ....[1]....
        /*0128*/ 	.word	0x00001640
        /*012c*/ 	.word	0x000000ff
        /*0130*/ 	.word	0x00024008
        /*0134*/ 	.short	0x0100
        /*0136*/ 	.byte	0x14
	.zero		1


	//   ....[2]....
        /*0138*/ 	.word	0x000017d0
        /*013c*/ 	.word	0x000000ff
        /*0140*/ 	.word	0x00024010
        /*0144*/ 	.short	0x0100
        /*0146*/ 	.byte	0x14
	.zero		1


	//   ....[3]....
        /*0148*/ 	.word	0x00001ee0
        /*014c*/ 	.word	0x000000ff
        /*0150*/ 	.word	0x00024000
        /*0154*/ 	.short	0x010a
        /*0156*/ 	.byte	0x1e
	.zero		1


	//   ....[4]....
        /*0158*/ 	.word	0x00002200
        /*015c*/ 	.word	0x000000ff
        /*0160*/ 	.word	0x00024000
        /*0164*/ 	.short	0x0108
        /*0166*/ 	.byte	0x14
	.zero		1


	//   ....[5]....
        /*0168*/ 	.word	0x00002300
        /*016c*/ 	.word	0x000000ff
        /*0170*/ 	.word	0x00024008
        /*0174*/ 	.short	0x0108
        /*0176*/ 	.byte	0x14
	.zero		1


	//   ....[6]....
        /*0178*/ 	.word	0x000023f0
        /*017c*/ 	.word	0x000000ff
        /*0180*/ 	.word	0x00024010
        /*0184*/ 	.short	0x0108
        /*0186*/ 	.byte	0x14
	.zero		1


	//   ....[7]....
        /*0188*/ 	.word	0x00002820
        /*018c*/ 	.word	0x000000ff
        /*0190*/ 	.word	0x00024000
        /*0194*/ 	.short	0x010a
        /*0196*/ 	.byte	0x1e
	.zero		1


	//----- nvinfo : EIATTR_NUM_MBARRIERS
	.align		4
.L_37:
        /*0198*/ 	.byte	0x03, 0x38
        /*019a*/ 	.short	0x0003


	//----- nvinfo : EIATTR_EXIT_INSTR_OFFSETS
	.align		4
        /*019c*/ 	.byte	0x04, 0x1c
        /*019e*/ 	.short	(.L_39 - .L_38)


	//   ....[0]....
.L_38:
        /*01a0*/ 	.word	0x00002810


	//----- nvinfo : EIATTR_REQNTID
	.align		4
.L_39:
        /*01a4*/ 	.byte	0x04, 0x10
        /*01a6*/ 	.short	(.L_41 - .L_40)
.L_40:
        /*01a8*/ 	.word	0x00000100
        /*01ac*/ 	.word	0x00000001
        /*01b0*/ 	.word	0x00000001


	//----- nvinfo : EIATTR_CRS_STACK_SIZE
	.align		4
.L_41:
        /*01b4*/ 	.byte	0x04, 0x1e
        /*01b6*/ 	.short	(.L_43 - .L_42)
.L_42:
        /*01b8*/ 	.word	0x00000000


	//----- nvinfo : EIATTR_CBANK_PARAM_SIZE
	.align		4
.L_43:
        /*01bc*/ 	.byte	0x03, 0x19
        /*01be*/ 	.short	0x0050


	//----- nvinfo : EIATTR_PARAM_CBANK
	.align		4
        /*01c0*/ 	.byte	0x04, 0x0a
        /*01c2*/ 	.short	(.L_45 - .L_44)
	.align		4
.L_44:
        /*01c4*/ 	.word	index@(.nv.constant0.gluon_wgmma)
        /*01c8*/ 	.short	0x0210
        /*01ca*/ 	.short	0x0050


	//----- nvinfo : EIATTR_SW_WAR
	.align		4
.L_45:
        /*01cc*/ 	.byte	0x04, 0x36
        /*01ce*/ 	.short	(.L_47 - .L_46)
.L_46:
        /*01d0*/ 	.word	0x00000008
.L_47:


//--------------------- .nv.callgraph             --------------------------
	.section	.nv.callgraph,"",@"SHT_CUDA_CALLGRAPH"
	.align	4
	.sectionentsize	8
	.align		4
        /*0000*/ 	.word	0x00000000
	.align		4
        /*0004*/ 	.word	0xffffffff
	.align		4
        /*0008*/ 	.word	0x00000000
	.align		4
        /*000c*/ 	.word	0xfffffffe
	.align		4
        /*0010*/ 	.word	0x00000000
	.align		4
        /*0014*/ 	.word	0xfffffffd
	.align		4
        /*0018*/ 	.word	0x00000000
	.align		4
        /*001c*/ 	.word	0xfffffffc


//--------------------- .text.gluon_wgmma         --------------------------
	.section	.text.gluon_wgmma,"ax",@progbits
	.align	128
        .global         gluon_wgmma
        .type           gluon_wgmma,@function
        .size           gluon_wgmma,(.L_x_52 - gluon_wgmma)
        .other          gluon_wgmma,@"STO_CUDA_ENTRY STV_DEFAULT"
gluon_wgmma:
.text.gluon_wgmma:
[----:B------:R-:W-:Y:S01]  /*0000*/  LDC R1, c[0x0][0x28] ;  /* 0x00000a00ff017b82 */ /* 0x000fe20000000800 */
[----:B------:R-:W1:Y:S07]  /*0010*/  S2R R0, SR_TID.X ;  /* 0x0000000000007919 */ /* 0x000e6e0000002100 */
[----:B------:R-:W2:Y:S01]  /*0020*/  S2UR UR4, SR_CgaCtaId ;  /* 0x00000000000479c3 */ /* 0x000ea20000008800 */
[----:B------:R-:W-:Y:S01]  /*0030*/  UMOV UR20, 0x400 ;  /* 0x0000040000147882 */ /* 0x000fe20000000000 */
[----:B------:R-:W-:Y:S01]  /*0040*/  ULDC UR6, c[0x0][0xc] ;  /* 0x0000030000067ab9 */ /* 0x000fe20000000800 */
[----:B------:R-:W-:Y:S01]  /*0050*/  ULDC.64 UR26, c[0x0][0x250] ;  /* 0x00009400001a7ab9 */ /* 0x000fe20000000a00 */
[----:B------:R-:W-:Y:S04]  /*0060*/  BSSY B0, `(.L_x_0) ;  /* 0x000001f000007945 */ /* 0x000fe80003800000 */
[----:B------:R-:W3:Y:S08]  /*0070*/  LDC R4, c[0x0][0x228] ;  /* 0x00008a00ff047b82 */ /* 0x000ef00000000800 */
[----:B------:R-:W4:Y:S08]  /*0080*/  LDC R13, c[0x0][0x230] ;  /* 0x00008c00ff0d7b82 */ /* 0x000f300000000800 */
[----:B------:R-:W-:Y:S01]  /*0090*/  S2UR UR32, SR_CTAID.Y ;  /* 0x00000000002079c3 */ /* 0x000fe20000002600 */
[----:B--2---:R-:W-:-:S03]  /*00a0*/  ULEA UR20, UR4, UR20, 0x18 ;  /* 0x0000001404147291 */ /* 0x004fc6000f8ec03f */
[----:B------:R-:W-:Y:S01]  /*00b0*/  ULDC UR4, c[0x0][0x10] ;  /* 0x0000040000047ab9 */ /* 0x000fe20000000800 */
[----:B-1----:R-:W-:-:S03]  /*00c0*/  LOP3.LUT R6, R0, 0xff, RZ, 0xc0, !PT ;  /* 0x000000ff00067812 */ /* 0x002fc600078ec0ff */
[----:B------:R-:W1:Y:S01]  /*00d0*/  S2UR UR5, SR_CTAID.Z ;  /* 0x00000000000579c3 */ /* 0x000e620000002700 */
[----:B---3--:R-:W-:Y:S01]  /*00e0*/  VIADD R4, R4, 0xffffffff ;  /* 0xffffffff04047836 */ /* 0x008fe20000000000 */
[C---:B------:R-:W-:Y:S02]  /*00f0*/  ISETP.GE.U32.AND P0, PT, R6.reuse, 0x20, PT ;  /* 0x000000200600780c */ /* 0x040fe40003f06070 */
[C---:B------:R-:W-:Y:S02]  /*0100*/  ISETP.NE.U32.AND P2, PT, R6.reuse, RZ, PT ;  /* 0x000000ff0600720c */ /* 0x040fe40003f45070 */
[----:B------:R-:W-:Y:S02]  /*0110*/  LEA R12, R6, UR20, 0x2 ;  /* 0x00000014060c7c11 */ /* 0x000fe4000f8e10ff */
[----:B------:R-:W2:Y:S01]  /*0120*/  S2UR UR33, SR_CTAID.X ;  /* 0x00000000002179c3 */ /* 0x000ea20000002500 */
[----:B----4-:R-:W-:-:S06]  /*0130*/  VIADD R9, R13, 0xffffffff ;  /* 0xffffffff0d097836 */ /* 0x010fcc0000000000 */
[----:B------:R3:W-:Y:S01]  /*0140*/  @!P0 STS [R12], RZ ;  /* 0x000000ff0c008388 */ /* 0x0007e20000000800 */
[----:B------:R-:W-:-:S03]  /*0150*/  NOP ;  /* 0x0000000000007918 */ /* 0x000fc60000000000 */
[----:B------:R3:W-:Y:S01]  /*0160*/  @!P2 STS [UR20+0x24], R4 ;  /* 0x00002404ff00a988 */ /* 0x0007e20008000814 */
[----:B-1----:R-:W-:-:S03]  /*0170*/  UIMAD UR4, UR5, UR4, UR32 ;  /* 0x00000004050472a4 */ /* 0x002fc6000f8e0220 */
[----:B------:R3:W-:Y:S01]  /*0180*/  @!P2 STS [UR20+0x20], R9 ;  /* 0x00002009ff00a988 */ /* 0x0007e20008000814 */
[----:B--2---:R-:W-:-:S04]  /*0190*/  UIMAD UR4, UR4, UR6, UR33 ;  /* 0x00000006040472a4 */ /* 0x004fc8000f8e0221 */
[----:B------:R-:W-:-:S03]  /*01a0*/  UIMAD UR5, UR4, 0x180, URZ ;  /* 0x00000180040578a4 */ /* 0x000fc6000f8e023f */
[----:B------:R-:W-:Y:S01]  /*01b0*/  UMOV UR4, URZ ;  /* 0x0000003f00047c82 */ /* 0x000fe20008000000 */
[----:B------:R-:W-:-:S04]  /*01c0*/  UIADD3 UR22, UP0, UR5, UR26, URZ ;  /* 0x0000001a05167290 */ /* 0x000fc8000ff1e03f */
[----:B------:R-:W-:Y:S01]  /*01d0*/  ULEA.HI.X.SX32 UR23, UR5, UR27, 0x1, UP0 ;  /* 0x0000001b05177291 */ /* 0x000fe200080f0e3f */
[----:B---3--:R-:W-:Y:S11]  /*01e0*/  @P2 BRA `(.L_x_1) ;  /* 0x0000000000182947 */ /* 0x008ff60003800000 */
[----:B------:R-:W1:Y:S01]  /*01f0*/  LDS R2, [UR20+0x8] ;  /* 0x00000814ff027984 */ /* 0x000e620008000800 */
[----:B------:R-:W2:Y:S01]  /*0200*/  LDC.64 R10, c[0x0][0x210] ;  /* 0x00008400ff0a7b82 */ /* 0x000ea20000000a00 */
[----:B------:R-:W-:Y:S02]  /*0210*/  IMAD.MOV.U32 R3, RZ, RZ, 0x70 ;  /* 0x00000070ff037424 */ /* 0x000fe400078e00ff */
[----:B--2---:R2:W-:Y:S03]  /*0220*/  STS.64 [UR20], R10 ;  /* 0x0000000aff007988 */ /* 0x0045e60008000a14 */
[----:B-1----:R-:W-:-:S05]  /*0230*/  LOP3.LUT R2, R2, 0x10, R3, 0xd8, !PT ;  /* 0x0000001002027812 */ /* 0x002fca00078ed803 */
[----:B------:R2:W-:Y:S02]  /*0240*/  STS [UR20+0x8], R2 ;  /* 0x00000802ff007988 */ /* 0x0005e40008000814 */
.L_x_1:
[----:B------:R-:W-:Y:S05]  /*0250*/  BSYNC B0 ;  /* 0x0000000000007941 */ /* 0x000fea0003800000 */
.L_x_0:
[----:B------:R-:W-:Y:S04]  /*0260*/  BSSY B0, `(.L_x_2) ;  /* 0x000000a000007945 */ /* 0x000fe80003800000 */
[----:B------:R-:W-:Y:S05]  /*0270*/  @P2 BRA `(.L_x_3) ;  /* 0x0000000000202947 */ /* 0x000fea0003800000 */
[----:B--2---:R-:W1:Y:S01]  /*0280*/  LDS R2, [UR20+0x34] ;  /* 0x00003414ff027984 */ /* 0x004e620008000800 */
[----:B------:R-:W-:Y:S02]  /*0290*/  IMAD.MOV.U32 R3, RZ, RZ, 0x3f000000 ;  /* 0x3f000000ff037424 */ /* 0x000fe400078e00ff */
[----:B------:R-:W-:Y:S01]  /*02a0*/  @!P2 IMAD.MOV.U32 R5, RZ, RZ, 0x7f ;  /* 0x0000007fff05a424 */ /* 0x000fe200078e00ff */
[----:B------:R-:W2:Y:S02]  /*02b0*/  @!P2 LDS R8, [UR20+0x38] ;  /* 0x00003814ff08a984 */ /* 0x000ea40008000800 */
[----:B-1----:R-:W-:Y:S02]  /*02c0*/  LOP3.LUT R2, R2, 0xff000000, R3, 0xb8, !PT ;  /* 0xff00000002027812 */ /* 0x002fe400078eb803 */
[----:B--2---:R-:W-:-:S03]  /*02d0*/  @!P2 LOP3.LUT R3, R8, 0xff, R5, 0xb8, !PT ;  /* 0x000000ff0803a812 */ /* 0x004fc600078eb805 */
[----:B------:R1:W-:Y:S04]  /*02e0*/  STS [UR20+0x34], R2 ;  /* 0x00003402ff007988 */ /* 0x0003e80008000814 */
[----:B------:R1:W-:Y:S02]  /*02f0*/  @!P2 STS [UR20+0x38], R3 ;  /* 0x00003803ff00a988 */ /* 0x0003e40008000814 */
.L_x_3:
[----:B------:R-:W-:Y:S05]  /*0300*/  BSYNC B0 ;  /* 0x0000000000007941 */ /* 0x000fea0003800000 */
.L_x_2:
[----:B------:R-:W-:Y:S04]  /*0310*/  BSSY B0, `(.L_x_4) ;  /* 0x000000e000007945 */ /* 0x000fe80003800000 */
[----:B------:R-:W-:Y:S05]  /*0320*/  @P2 BRA `(.L_x_5) ;  /* 0x0000000000302947 */ /* 0x000fea0003800000 */
[----:B-1----:R-:W1:Y:S01]  /*0330*/  LDS R3, [UR20+0x34] ;  /* 0x00003414ff037984 */ /* 0x002e620008000800 */
[----:B--2---:R-:W2:Y:S03]  /*0340*/  LDC.64 R10, c[0x0][0x238] ;  /* 0x00008e00ff0a7b82 */ /* 0x004ea60000000a00 */
[----:B------:R-:W3:Y:S01]  /*0350*/  LDS R2, [UR20+0x1c] ;  /* 0x00001c14ff027984 */ /* 0x000ee20008000800 */
[C---:B--2---:R-:W-:Y:S01]  /*0360*/  SHF.L.U64.HI R8, R10.reuse, 0x1, R11 ;  /* 0x000000010a087819 */ /* 0x044fe2000001020b */
[----:B------:R-:W-:-:S03]  /*0370*/  IMAD.SHL.U32 R5, R10, 0x2, RZ ;  /* 0x000000020a057824 */ /* 0x000fc600078e00ff */
[--C-:B------:R-:W-:Y:S02]  /*0380*/  SHF.R.U32.HI R7, RZ, 0x4, R8.reuse ;  /* 0x00000004ff077819 */ /* 0x100fe40000011608 */
[----:B------:R-:W-:-:S05]  /*0390*/  SHF.R.U64 R5, R5, 0x4, R8 ;  /* 0x0000000405057819 */ /* 0x000fca0000001208 */
[----:B------:R4:W-:Y:S01]  /*03a0*/  STS [UR20+0xc], R5 ;  /* 0x00000c05ff007988 */ /* 0x0009e20008000814 */
[----:B-1----:R-:W-:Y:S02]  /*03b0*/  LOP3.LUT R3, R3, 0x7, RZ, 0xb8, !PT ;  /* 0x0000000703037812 */ /* 0x002fe400078eb8ff */
[----:B---3--:R-:W-:-:S03]  /*03c0*/  LOP3.LUT R2, R2, 0xf, R7, 0xb8, !PT ;  /* 0x0000000f02027812 */ /* 0x008fc600078eb807 */
[----:B------:R4:W-:Y:S04]  /*03d0*/  STS [UR20+0x34], R3 ;  /* 0x00003403ff007988 */ /* 0x0009e80008000814 */
[----:B------:R4:W-:Y:S02]  /*03e0*/  STS [UR20+0x1c], R2 ;  /* 0x00001c02ff007988 */ /* 0x0009e40008000814 */
.L_x_5:
[----:B------:R-:W-:Y:S05]  /*03f0*/  BSYNC B0 ;  /* 0x0000000000007941 */ /* 0x000fea0003800000 */
.L_x_4:
[----:B------:R-:W-:Y:S04]  /*0400*/  BSSY B1, `(.L_x_6) ;  /* 0x000001a000017945 */ /* 0x000fe80003800000 */
[----:B------:R-:W-:Y:S04]  /*0410*/  BSSY B0, `(.L_x_7) ;  /* 0x0000015000007945 */ /* 0x000fe80003800000 */
[----:B------:R-:W-:Y:S05]  /*0420*/  @P2 BRA `(.L_x_8) ;  /* 0x0000000000202947 */ /* 0x000fea0003800000 */
[----:B-12-4-:R-:W1:Y:S02]  /*0430*/  LDS R2, [UR20+0x34] ;  /* 0x00003414ff027984 */ /* 0x016e640008000800 */
[----:B-1----:R-:W-:-:S05]  /*0440*/  LOP3.LUT R2, R2, 0x38, RZ, 0xb8, !PT ;  /* 0x0000003802027812 */ /* 0x002fca00078eb8ff */
[----:B------:R1:W-:Y:S01]  /*0450*/  STS [UR20+0x34], R2 ;  /* 0x00003402ff007988 */ /* 0x0003e20008000814 */
[----:B------:R-:W-:Y:S05]  /*0460*/  @P2 BRA `(.L_x_9) ;  /* 0x0000000000202947 */ /* 0x000fea0003800000 */
[----:B-1----:R-:W1:Y:S01]  /*0470*/  LDS R2, [UR20+0x8] ;  /* 0x00000814ff027984 */ /* 0x002e620008000800 */
[----:B------:R-:W-:-:S05]  /*0480*/  IMAD.MOV.U32 R3, RZ, RZ, 0x780 ;  /* 0x00000780ff037424 */ /* 0x000fca00078e00ff */
[----:B-1----:R-:W-:-:S05]  /*0490*/  LOP3.LUT R2, R2, 0x500, R3, 0xd8, !PT ;  /* 0x0000050002027812 */ /* 0x002fca00078ed803 */
[----:B------:R3:W-:Y:S02]  /*04a0*/  STS [UR20+0x8], R2 ;  /* 0x00000802ff007988 */ /* 0x0007e40008000814 */
.L_x_8:
[----:B------:R-:W-:Y:S05]  /*04b0*/  @P2 BRA `(.L_x_10) ;  /* 0x0000000000282947 */ /* 0x000fea0003800000 */
[----:B-1234-:R-:W1:Y:S02]  /*04c0*/  LDS R2, [UR20+0x8] ;  /* 0x00000814ff027984 */ /* 0x01ee640008000800 */
[----:B-1----:R-:W-:-:S05]  /*04d0*/  LOP3.LUT R2, R2, 0x1800, RZ, 0xb8, !PT ;  /* 0x0000180002027812 */ /* 0x002fca00078eb8ff */
[----:B------:R2:W-:Y:S02]  /*04e0*/  STS [UR20+0x8], R2 ;  /* 0x00000802ff007988 */ /* 0x0005e40008000814 */
.L_x_9:
[----:B------:R-:W-:Y:S05]  /*04f0*/  @P2 BREAK B0 ;  /* 0x0000000000002942 */ /* 0x000fea0003800000 */
[----:B------:R-:W-:Y:S05]  /*0500*/  @P2 BRA `(.L_x_11) ;  /* 0x0000000000242947 */ /* 0x000fea0003800000 */
[----:B------:R-:W3:Y:S01]  /*0510*/  LDS R3, [UR20+0x8] ;  /* 0x00000814ff037984 */ /* 0x000ee20008000800 */
[----:B-12---:R-:W-:-:S05]  /*0520*/  IMAD.MOV.U32 R2, RZ, RZ, 0x6000 ;  /* 0x00006000ff027424 */ /* 0x006fca00078e00ff */
[----:B---3--:R-:W-:-:S04]  /*0530*/  LOP3.LUT R2, R3, 0x6000, R2, 0xd8, !PT ;  /* 0x0000600003027812 */ /* 0x008fc800078ed802 */
[----:B------:R-:W-:-:S05]  /*0540*/  LOP3.LUT R2, R2, 0x400000, RZ, 0xb8, !PT ;  /* 0x0040000002027812 */ /* 0x000fca00078eb8ff */
[----:B------:R5:W-:Y:S02]  /*0550*/  STS [UR20+0x8], R2 ;  /* 0x00000802ff007988 */ /* 0x000be40008000814 */
.L_x_10:
[----:B------:R-:W-:Y:S05]  /*0560*/  BSYNC B0 ;  /* 0x0000000000007941 */ /* 0x000fea0003800000 */
.L_x_7:
[----:B-12345:R-:W1:Y:S02]  /*0570*/  @!P2 LDS R2, [UR20+0x8] ;  /* 0x00000814ff02a984 */ /* 0x03ee640008000800 */
[----:B-1----:R-:W-:-:S05]  /*0580*/  @!P2 LOP3.LUT R2, R2, 0x8000, RZ, 0xb8, !PT ;  /* 0x000080000202a812 */ /* 0x002fca00078eb8ff */
[----:B------:R3:W-:Y:S02]  /*0590*/  @!P2 STS [UR20+0x8], R2 ;  /* 0x00000802ff00a988 */ /* 0x0007e40008000814 */
.L_x_11:
[----:B------:R-:W-:Y:S05]  /*05a0*/  BSYNC B1 ;  /* 0x0000000000017941 */ /* 0x000fea0003800000 */
.L_x_6:
[----:B------:R-:W-:Y:S05]  /*05b0*/  WARPSYNC.ALL ;  /* 0x0000000000007948 */ /* 0x000fea0003800000 */
[----:B------:R-:W-:Y:S05]  /*05c0*/  @P0 BRA `(.L_x_12) ;  /* 0x0000000000280947 */ /* 0x000fea0003800000 */
[----:B-123--:R-:W1:Y:S01]  /*05d0*/  S2R R2, SR_LANEID ;  /* 0x0000000000027919 */ /* 0x00ee620000000000 */
[----:B------:R-:W-:Y:S05]  /*05e0*/  WARPSYNC.ALL ;  /* 0x0000000000007948 */ /* 0x000fea0003800000 */
[----:B-1----:R-:W-:-:S05]  /*05f0*/  IMAD.SHL.U32 R5, R2, 0x4, RZ ;  /* 0x0000000402057824 */ /* 0x002fca00078e00ff */
[----:B------:R-:W1:Y:S01]  /*0600*/  LDS R7, [R5+UR20] ;  /* 0x0000001405077984 */ /* 0x000e620008000800 */
[----:B------:R-:W-:-:S05]  /*0610*/  IADD3 R2, P1, R5, UR22, RZ ;  /* 0x0000001605027c10 */ /* 0x000fca000ff3e0ff */
[----:B------:R-:W-:-:S05]  /*0620*/  IMAD.X R3, RZ, RZ, UR23, P1 ;  /* 0x00000017ff037e24 */ /* 0x000fca00088e06ff */
[----:B-1----:R4:W5:Y:S01]  /*0630*/  ATOMG.E.EXCH.STRONG.GPU PT, RZ, [R2], R7 ;  /* 0x0000000702ff73a8 */ /* 0x00296200041ee100 */
[----:B------:R-:W-:-:S04]  /*0640*/  DEPBAR {5,4,3,2,1,0} ;  /* 0x0000003f0000791a */ /* 0x000fc80000000000 */
[----:B------:R4:W-:Y:S01]  /*0650*/  UTMACCTL.IV [UR22] ;  /* 0x00000000160079b9 */ /* 0x0009e20008000000 */
[----:B------:R-:W-:Y:S01]  /*0660*/  NOP ;  /* 0x0000000000007918 */ /* 0x000fe20000000000 */
.L_x_12:
[----:B------:R-:W-:Y:S05]  /*0670*/  @P0 BRA `(.L_x_13) ;  /* 0x00000000000c0947 */ /* 0x000fea0003800000 */
[----:B------:R0:W-:Y:S01]  /*0680*/  UTMACMDFLUSH ;  /* 0x00000000000079b7 */ /* 0x0001e20000000000 */
[----:B------:R-:W-:Y:S05]  /*0690*/  @P0 BRA `(.L_x_13) ;  /* 0x0000000000040947 */ /* 0x000fea0003800000 */
[----:B------:R-:W-:-:S04]  /*06a0*/  DEPBAR.LE SB0, 0x0 ;  /* 0x000080000000791a */ /* 0x000fc80000000000 */
.L_x_13:
[----:B------:R-:W-:Y:S05]  /*06b0*/  WARPSYNC.ALL ;  /* 0x0000000000007948 */ /* 0x000fea0003800000 */
[----:B-----5:R-:W-:Y:S06]  /*06c0*/  BAR.SYNC.DEFER_BLOCKING 0x0 ;  /* 0x0000000000007b1d */ /* 0x020fec0000010000 */
[----:B------:R-:W-:Y:S02]  /*06d0*/  BSSY B1, `(.L_x_14) ;  /* 0x000000b000017945 */ /* 0x000fe40003800000 */
[----:B------:R-:W-:Y:S06]  /*06e0*/  BAR.SYNC.DEFER_BLOCKING 0x0 ;  /* 0x0000000000007b1d */ /* 0x000fec0000010000 */
[----:B------:R5:W-:Y:S01]  /*06f0*/  @!P0 STS [R12], RZ ;  /* 0x000000ff0c008388 */ /* 0x000be20000000800 */
[----:B------:R-:W-:Y:S01]  /*0700*/  NOP ;  /* 0x0000000000007918 */ /* 0x000fe20000000000 */
[----:B------:R-:W-:Y:S05]  /*0710*/  @P2 BRA `(.L_x_15) ;  /* 0x0000000000182947 */ /* 0x000fea0003800000 */
[----:B-1234-:R-:W1:Y:S01]  /*0720*/  LDS R2, [UR20+0x8] ;  /* 0x00000814ff027984 */ /* 0x01ee620008000800 */
[----:B------:R-:W2:Y:S01]  /*0730*/  LDC.64 R10, c[0x0][0x218] ;  /* 0x00008600ff0a7b82 */ /* 0x000ea20000000a00 */
[----:B------:R-:W-:Y:S02]  /*0740*/  IMAD.MOV.U32 R3, RZ, RZ, 0x70 ;  /* 0x00000070ff037424 */ /* 0x000fe400078e00ff */
[----:B--2---:R2:W-:Y:S03]  /*0750*/  STS.64 [UR20], R10 ;  /* 0x0000000aff007988 */ /* 0x0045e60008000a14 */
[----:B-1----:R-:W-:-:S05]  /*0760*/  LOP3.LUT R2, R2, 0x10, R3, 0xd8, !PT ;  /* 0x0000001002027812 */ /* 0x002fca00078ed803 */
[----:B------:R2:W-:Y:S02]  /*0770*/  STS [UR20+0x8], R2 ;  /* 0x00000802ff007988 */ /* 0x0005e40008000814 */
.L_x_15:
[----:B----4-:R-:W-:Y:S05]  /*0780*/  BSYNC B1 ;  /* 0x0000000000017941 */ /* 0x010fea0003800000 */
.L_x_14:
[----:B------:R-:W-:Y:S04]  /*0790*/  BSSY B2, `(.L_x_16) ;  /* 0x000000f000027945 */ /* 0x000fe80003800000 */
[----:B------:R-:W-:Y:S04]  /*07a0*/  BSSY B1, `(.L_x_17) ;  /* 0x000000c000017945 */ /* 0x000fe80003800000 */
[----:B------:R-:W-:Y:S05]  /*07b0*/  @P2 BRA `(.L_x_18) ;  /* 0x0000000000282947 */ /* 0x000fea0003800000 */
[----:B-123--:R-:W1:Y:S01]  /*07c0*/  LDS R2, [UR20+0x34] ;  /* 0x00003414ff027984 */ /* 0x00ee620008000800 */
[----:B------:R-:W-:Y:S01]  /*07d0*/  IMAD.MOV.U32 R3, RZ, RZ, 0x3f000000 ;  /* 0x3f000000ff037424 */ /* 0x000fe200078e00ff */
[----:B------:R-:W-:Y:S05]  /*07e0*/  @P2 BREAK B1 ;  /* 0x0000000000012942 */ /* 0x000fea0003800000 */
[----:B-1----:R-:W-:-:S05]  /*07f0*/  LOP3.LUT R2, R2, 0xff000000, R3, 0xb8, !PT ;  /* 0xff00000002027812 */ /* 0x002fca00078eb803 */
[----:B------:R1:W-:Y:S01]  /*0800*/  STS [UR20+0x34], R2 ;  /* 0x00003402ff007988 */ /* 0x0003e20008000814 */
[----:B------:R-:W-:Y:S05]  /*0810*/  @P2 BRA `(.L_x_19) ;  /* 0x0000000000182947 */ /* 0x000fea0003800000 */
[----:B------:R-:W2:Y:S01]  /*0820*/  LDS R3, [UR20+0x38] ;  /* 0x00003814ff037984 */ /* 0x000ea20008000800 */
[----:B-1----:R-:W-:-:S05]  /*0830*/  IMAD.MOV.U32 R2, RZ, RZ, 0xff ;  /* 0x000000ffff027424 */ /* 0x002fca00078e00ff */
[----:B--2---:R-:W-:-:S05]  /*0840*/  LOP3.LUT R2, R3, 0xff, R2, 0xb8, !PT ;  /* 0x000000ff03027812 */ /* 0x004fca00078eb802 */
[----:B------:R4:W-:Y:S02]  /*0850*/  STS [UR20+0x38], R2 ;  /* 0x00003802ff007988 */ /* 0x0009e40008000814 */
.L_x_18:
[----:B------:R-:W-:Y:S05]  /*0860*/  BSYNC B1 ;  /* 0x0000000000017941 */ /* 0x000fea0003800000 */
.L_x_17:
[----:B------:R1:W-:Y:S02]  /*0870*/  @!P2 STS [UR20+0x20], R9 ;  /* 0x00002009ff00a988 */ /* 0x0003e40008000814 */
.L_x_19:
[----:B------:R-:W-:Y:S05]  /*0880*/  BSYNC B2 ;  /* 0x0000000000027941 */ /* 0x000fea0003800000 */
.L_x_16:
[----:B------:R-:W-:Y:S05]  /*0890*/  WARPSYNC.ALL ;  /* 0x0000000000007948 */ /* 0x000fea0003800000 */
[----:B------:R-:W2:Y:S01]  /*08a0*/  LDC R5, c[0x0][0x22c] ;  /* 0x00008b00ff057b82 */ /* 0x000ea20000000800 */
[----:B------:R-:W-:Y:S01]  /*08b0*/  BSSY B2, `(.L_x_20) ;  /* 0x0000010000027945 */ /* 0x000fe20003800000 */
[----:B--2---:R-:W-:-:S05]  /*08c0*/  VIADD R5, R5, 0xffffffff ;  /* 0xffffffff05057836 */ /* 0x004fca0000000000 */
[----:B------:R2:W-:Y:S01]  /*08d0*/  @!P2 STS [UR20+0x24], R5 ;  /* 0x00002405ff00a988 */ /* 0x0005e20008000814 */
[----:B------:R-:W-:Y:S05]  /*08e0*/  @P2 BRA `(.L_x_21) ;  /* 0x0000000000302947 */ /* 0x000fea0003800000 */
[----:B------:R-:W2:Y:S01]  /*08f0*/  LDS R3, [UR20+0x34] ;  /* 0x00003414ff037984 */ /* 0x000ea20008000800 */
[----:B------:R-:W2:Y:S03]  /*0900*/  LDC.64 R10, c[0x0][0x240] ;  /* 0x00009000ff0a7b82 */ /* 0x000ea60000000a00 */
[----:B-1-34-:R-:W1:Y:S01]  /*0910*/  LDS R2, [UR20+0x1c] ;  /* 0x00001c14ff027984 */ /* 0x01ae620008000800 */
[C---:B--2---:R-:W-:Y:S01]  /*0920*/  SHF.L.U64.HI R8, R10.reuse, 0x1, R11 ;  /* 0x000000010a087819 */ /* 0x044fe2000001020b */
[----:B------:R-:W-:-:S03]  /*0930*/  IMAD.SHL.U32 R7, R10, 0x2, RZ ;  /* 0x000000020a077824 */ /* 0x000fc600078e00ff */
[--C-:B------:R-:W-:Y:S02]  /*0940*/  SHF.R.U32.HI R9, RZ, 0x4, R8.reuse ;  /* 0x00000004ff097819 */ /* 0x100fe40000011608 */
[----:B------:R-:W-:-:S05]  /*0950*/  SHF.R.U64 R7, R7, 0x4, R8 ;  /* 0x0000000407077819 */ /* 0x000fca0000001208 */
[----:B------:R2:W-:Y:S01]  /*0960*/  STS [UR20+0xc], R7 ;  /* 0x00000c07ff007988 */ /* 0x0005e20008000814 */
[----:B------:R-:W-:Y:S02]  /*0970*/  LOP3.LUT R3, R3, 0x7, RZ, 0xb8, !PT ;  /* 0x0000000703037812 */ /* 0x000fe400078eb8ff */
[----:B-1----:R-:W-:-:S03]  /*0980*/  LOP3.LUT R2, R2, 0xf, R9, 0xb8, !PT ;  /* 0x0000000f02027812 */ /* 0x002fc600078eb809 */
[----:B------:R2:W-:Y:S04]  /*0990*/  STS [UR20+0x34], R3 ;  /* 0x00003403ff007988 */ /* 0x0005e80008000814 */
[----:B------:R2:W-:Y:S02]  /*09a0*/  STS [UR20+0x1c], R2 ;  /* 0x00001c02ff007988 */ /* 0x0005e40008000814 */
.L_x_21:
[----:B------:R-:W-:Y:S05]  /*09b0*/  BSYNC B2 ;  /* 0x0000000000027941 */ /* 0x000fea0003800000 */
.L_x_20:
[----:B------:R-:W-:Y:S04]  /*09c0*/  BSSY B3, `(.L_x_22) ;  /* 0x000001a000037945 */ /* 0x000fe80003800000 */
[----:B------:R-:W-:Y:S04]  /*09d0*/  BSSY B2, `(.L_x_23) ;  /* 0x0000015000027945 */ /* 0x000fe80003800000 */
[----:B------:R-:W-:Y:S05]  /*09e0*/  @P2 BRA `(.L_x_24) ;  /* 0x0000000000202947 */ /* 0x000fea0003800000 */
[----:B-1234-:R-:W1:Y:S02]  /*09f0*/  LDS R2, [UR20+0x34] ;  /* 0x00003414ff027984 */ /* 0x01ee640008000800 */
[----:B-1----:R-:W-:-:S05]  /*0a00*/  LOP3.LUT R2, R2, 0x38, RZ, 0xb8, !PT ;  /* 0x0000003802027812 */ /* 0x002fca00078eb8ff */
[----:B------:R1:W-:Y:S01]  /*0a10*/  STS [UR20+0x34], R2 ;  /* 0x00003402ff007988 */ /* 0x0003e20008000814 */
[----:B------:R-:W-:Y:S05]  /*0a20*/  @P2 BRA `(.L_x_25) ;  /* 0x0000000000202947 */ /* 0x000fea0003800000 */
[----:B-1----:R-:W1:Y:S01]  /*0a30*/  LDS R2, [UR20+0x8] ;  /* 0x00000814ff027984 */ /* 0x002e620008000800 */
[----:B------:R-:W-:-:S05]  /*0a40*/  IMAD.MOV.U32 R3, RZ, RZ, 0x780 ;  /* 0x00000780ff037424 */ /* 0x000fca00078e00ff */
[----:B-1----:R-:W-:-:S05]  /*0a50*/  LOP3.LUT R2, R2, 0x500, R3, 0xd8, !PT ;  /* 0x0000050002027812 */ /* 0x002fca00078ed803 */
[----:B------:R1:W-:Y:S02]  /*0a60*/  STS [UR20+0x8], R2 ;  /* 0x00000802ff007988 */ /* 0x0003e40008000814 */
.L_x_24:
[----:B------:R-:W-:Y:S05]  /*0a70*/  @P2 BRA `(.L_x_26) ;  /* 0x0000000000282947 */ /* 0x000fea0003800000 */
[----:B-1234-:R-:W1:Y:S02]  /*0a80*/  LDS R2, [UR20+0x8] ;  /* 0x00000814ff027984 */ /* 0x01ee640008000800 */
[----:B-1----:R-:W-:-:S05]  /*0a90*/  LOP3.LUT R2, R2, 0x1800, RZ, 0xb8, !PT ;  /* 0x0000180002027812 */ /* 0x002fca00078eb8ff */
[----:B------:R2:W-:Y:S02]  /*0aa0*/  STS [UR20+0x8], R2 ;  /* 0x00000802ff007988 */ /* 0x0005e40008000814 */
.L_x_25:
[----:B------:R-:W-:Y:S05]  /*0ab0*/  @P2 BREAK B2 ;  /* 0x0000000000022942 */ /* 0x000fea0003800000 */
[----:B------:R-:W-:Y:S05]  /*0ac0*/  @P2 BRA `(.L_x_27) ;  /* 0x0000000000242947 */ /* 0x000fea0003800000 */
[----:B-12---:R-:W1:Y:S01]  /*0ad0*/  LDS R2, [UR20+0x8] ;  /* 0x00000814ff027984 */ /* 0x006e620008000800 */
[----:B------:R-:W-:-:S05]  /*0ae0*/  IMAD.MOV.U32 R3, RZ, RZ, 0x6000 ;  /* 0x00006000ff037424 */ /* 0x000fca00078e00ff */
[----:B-1----:R-:W-:-:S04]  /*0af0*/  LOP3.LUT R2, R2, 0x6000, R3, 0xd8, !PT ;  /* 0x0000600002027812 */ /* 0x002fc800078ed803 */
[----:B------:R-:W-:-:S05]  /*0b00*/  LOP3.LUT R2, R2, 0x400000, RZ, 0xb8, !PT ;  /* 0x0040000002027812 */ /* 0x000fca00078eb8ff */
[----:B------:R1:W-:Y:S02]  /*0b10*/  STS [UR20+0x8], R2 ;  /* 0x00000802ff007988 */ /* 0x0003e40008000814 */
.L_x_26:
[----:B------:R-:W-:Y:S05]  /*0b20*/  BSYNC B2 ;  /* 0x0000000000027941 */ /* 0x000fea0003800000 */
.L_x_23:
[----:B-1234-:R-:W1:Y:S02]  /*0b30*/  @!P2 LDS R2, [UR20+0x8] ;  /* 0x00000814ff02a984 */ /* 0x01ee640008000800 */
[----:B-1----:R-:W-:-:S05]  /*0b40*/  @!P2 LOP3.LUT R2, R2, 0x8000, RZ, 0xb8, !PT ;  /* 0x000080000202a812 */ /* 0x002fca00078eb8ff */
[----:B------:R3:W-:Y:S02]  /*0b50*/  @!P2 STS [UR20+0x8], R2 ;  /* 0x00000802ff00a988 */ /* 0x0007e40008000814 */
.L_x_27:
[----:B------:R-:W-:Y:S05]  /*0b60*/  BSYNC B3 ;  /* 0x0000000000037941 */ /* 0x000fea0003800000 */
.L_x_22:
[----:B------:R-:W-:Y:S05]  /*0b70*/  WARPSYNC.ALL ;  /* 0x0000000000007948 */ /* 0x000fea0003800000 */
[----:B------:R-:W-:-:S04]  /*0b80*/  UIADD3 UR25, UR5, 0x80, URZ ;  /* 0x0000008005197890 */ /* 0x000fc8000fffe03f */
[----:B------:R-:W-:-:S04]  /*0b90*/  UIADD3 UR24, UP0, UR25, UR26, URZ ;  /* 0x0000001a19187290 */ /* 0x000fc8000ff1e03f */
[----:B------:R-:W-:Y:S01]  /*0ba0*/  ULEA.HI.X.SX32 UR25, UR25, UR27, 0x1, UP0 ;  /* 0x0000001b19197291 */ /* 0x000fe200080f0e3f */
[----:B------:R-:W-:Y:S11]  /*0bb0*/  @P0 BRA `(.L_x_28) ;  /* 0x0000000000280947 */ /* 0x000ff60003800000 */
[----:B-123--:R-:W1:Y:S01]  /*0bc0*/  S2R R2, SR_LANEID ;  /* 0x0000000000027919 */ /* 0x00ee620000000000 */
[----:B------:R-:W-:Y:S05]  /*0bd0*/  WARPSYNC.ALL ;  /* 0x0000000000007948 */ /* 0x000fea0003800000 */
[----:B-1----:R-:W-:-:S05]  /*0be0*/  IMAD.SHL.U32 R8, R2, 0x4, RZ ;  /* 0x0000000402087824 */ /* 0x002fca00078e00ff */
[----:B------:R-:W1:Y:S01]  /*0bf0*/  LDS R7, [R8+UR20] ;  /* 0x0000001408077984 */ /* 0x000e620008000800 */
[----:B------:R-:W-:-:S05]  /*0c00*/  IADD3 R2, P1, R8, UR24, RZ ;  /* 0x0000001808027c10 */ /* 0x000fca000ff3e0ff */
[----:B------:R-:W-:-:S05]  /*0c10*/  IMAD.X R3, RZ, RZ, UR25, P1 ;  /* 0x00000019ff037e24 */ /* 0x000fca00088e06ff */
[----:B-1----:R4:W2:Y:S01]  /*0c20*/  ATOMG.E.EXCH.STRONG.GPU PT, RZ, [R2], R7 ;  /* 0x0000000702ff73a8 */ /* 0x0028a200041ee100 */
[----:B------:R-:W-:-:S04]  /*0c30*/  DEPBAR {5,4,3,2,1,0} ;  /* 0x0000003f0000791a */ /* 0x000fc80000000000 */
[----:B------:R4:W-:Y:S01]  /*0c40*/  UTMACCTL.IV [UR24] ;  /* 0x00000000180079b9 */ /* 0x0009e20008000000 */
[----:B------:R-:W-:Y:S01]  /*0c50*/  NOP ;  /* 0x0000000000007918 */ /* 0x000fe20000000000 */
.L_x_28:
[----:B------:R-:W-:Y:S05]  /*0c60*/  @P0 BRA `(.L_x_29) ;  /* 0x00000000000c0947 */ /* 0x000fea0003800000 */
[----:B------:R0:W-:Y:S01]  /*0c70*/  UTMACMDFLUSH ;  /* 0x00000000000079b7 */ /* 0x0001e20000000000 */
[----:B------:R-:W-:Y:S05]  /*0c80*/  @P0 BRA `(.L_x_29) ;  /* 0x0000000000040947 */ /* 0x000fea0003800000 */
[----:B------:R-:W-:-:S04]  /*0c90*/  DEPBAR.LE SB0, 0x0 ;  /* 0x000080000000791a */ /* 0x000fc80000000000 */
.L_x_29:
[----:B------:R-:W-:Y:S05]  /*0ca0*/  WARPSYNC.ALL ;  /* 0x0000000000007948 */ /* 0x000fea0003800000 */
[----:B--2---:R-:W-:Y:S06]  /*0cb0*/  BAR.SYNC.DEFER_BLOCKING 0x0 ;  /* 0x0000000000007b1d */ /* 0x004fec0000010000 */
[----:B------:R-:W-:Y:S02]  /*0cc0*/  BSSY B3, `(.L_x_30) ;  /* 0x000000b000037945 */ /* 0x000fe40003800000 */
[----:B------:R-:W-:Y:S06]  /*0cd0*/  BAR.SYNC.DEFER_BLOCKING 0x0 ;  /* 0x0000000000007b1d */ /* 0x000fec0000010000 */
[----:B------:R2:W-:Y:S01]  /*0ce0*/  @!P0 STS [R12], RZ ;  /* 0x000000ff0c008388 */ /* 0x0005e20000000800 */
[----:B------:R-:W-:Y:S01]  /*0cf0*/  NOP ;  /* 0x0000000000007918 */ /* 0x000fe20000000000 */
[----:B------:R-:W-:Y:S05]  /*0d00*/  @P2 BRA `(.L_x_31) ;  /* 0x0000000000182947 */ /* 0x000fea0003800000 */
[----:B-1-34-:R-:W1:Y:S01]  /*0d10*/  LDS R2, [UR20+0x8] ;  /* 0x00000814ff027984 */ /* 0x01ae620008000800 */
[----:B------:R-:W3:Y:S01]  /*0d20*/  LDC.64 R8, c[0x0][0x220] ;  /* 0x00008800ff087b82 */ /* 0x000ee20000000a00 */
[----:B------:R-:W-:Y:S02]  /*0d30*/  IMAD.MOV.U32 R3, RZ, RZ, 0x70 ;  /* 0x00000070ff037424 */ /* 0x000fe400078e00ff */
[----:B---3--:R3:W-:Y:S03]  /*0d40*/  STS.64 [UR20], R8 ;  /* 0x00000008ff007988 */ /* 0x0087e60008000a14 */
[----:B-1----:R-:W-:-:S05]  /*0d50*/  LOP3.LUT R2, R2, 0x10, R3, 0xd8, !PT ;  /* 0x0000001002027812 */ /* 0x002fca00078ed803 */
[----:B------:R3:W-:Y:S02]  /*0d60*/  STS [UR20+0x8], R2 ;  /* 0x00000802ff007988 */ /* 0x0007e40008000814 */
.L_x_31:
[----:B----4-:R-:W-:Y:S05]  /*0d70*/  BSYNC B3 ;  /* 0x0000000000037941 */ /* 0x010fea0003800000 */
.L_x_30:
[----:B------:R-:W-:Y:S04]  /*0d80*/  BSSY B4, `(.L_x_32) ;  /* 0x0000011000047945 */ /* 0x000fe80003800000 */
[----:B------:R-:W-:Y:S04]  /*0d90*/  BSSY B3, `(.L_x_33) ;  /* 0x000000e000037945 */ /* 0x000fe80003800000 */
[----:B------:R-:W-:Y:S05]  /*0da0*/  @P2 BRA `(.L_x_34) ;  /* 0x0000000000242947 */ /* 0x000fea0003800000 */
[----:B-1-3--:R-:W1:Y:S01]  /*0db0*/  LDS R2, [UR20+0x34] ;  /* 0x00003414ff027984 */ /* 0x00ae620008000800 */
[----:B------:R-:W-:-:S05]  /*0dc0*/  IMAD.MOV.U32 R3, RZ, RZ, 0x3f000000 ;  /* 0x3f000000ff037424 */ /* 0x000fca00078e00ff */
[----:B-1----:R-:W-:-:S05]  /*0dd0*/  LOP3.LUT R2, R2, 0xff000000, R3, 0xb8, !PT ;  /* 0xff00000002027812 */ /* 0x002fca00078eb803 */
[----:B------:R1:W-:Y:S01]  /*0de0*/  STS [UR20+0x34], R2 ;  /* 0x00003402ff007988 */ /* 0x0003e20008000814 */
[----:B------:R-:W-:Y:S05]  /*0df0*/  @P2 BRA `(.L_x_35) ;  /* 0x00000000001c2947 */ /* 0x000fea0003800000 */
[----:B-1----:R-:W1:Y:S01]  /*0e00*/  LDS R2, [UR20+0x38] ;  /* 0x00003814ff027984 */ /* 0x002e620008000800 */
[----:B------:R-:W-:-:S05]  /*0e10*/  IMAD.MOV.U32 R3, RZ, RZ, 0x7f ;  /* 0x0000007fff037424 */ /* 0x000fca00078e00ff */
[----:B-1----:R-:W-:-:S05]  /*0e20*/  LOP3.LUT R2, R2, 0xff, R3, 0xb8, !PT ;  /* 0x000000ff02027812 */ /* 0x002fca00078eb803 */
[----:B------:R4:W-:Y:S02]  /*0e30*/  STS [UR20+0x38], R2 ;  /* 0x00003802ff007988 */ /* 0x0009e40008000814 */
.L_x_34:
[----:B------:R-:W-:Y:S05]  /*0e40*/  @P2 BREAK B3 ;  /* 0x0000000000032942 */ /* 0x000fea0003800000 */
[----:B------:R-:W-:Y:S05]  /*0e50*/  @P2 BRA `(.L_x_36) ;  /* 0x00000000000c2947 */ /* 0x000fea0003800000 */
[----:B------:R1:W-:Y:S02]  /*0e60*/  STS [UR20+0x20], R5 ;  /* 0x00002005ff007988 */ /* 0x0003e40008000814 */
.L_x_35:
[----:B------:R-:W-:Y:S05]  /*0e70*/  BSYNC B3 ;  /* 0x0000000000037941 */ /* 0x000fea0003800000 */
.L_x_33:
[----:B------:R1:W-:Y:S02]  /*0e80*/  @!P2 STS [UR20+0x24], R4 ;  /* 0x00002404ff00a988 */ /* 0x0003e40008000814 */
.L_x_36:
[----:B------:R-:W-:Y:S05]  /*0e90*/  BSYNC B4 ;  /* 0x0000000000047941 */ /* 0x000fea0003800000 */
.L_x_32:
[----:B------:R-:W-:Y:S05]  /*0ea0*/  WARPSYNC.ALL ;  /* 0x0000000000007948 */ /* 0x000fea0003800000 */
[----:B------:R-:W-:Y:S04]  /*0eb0*/  BSSY B4, `(.L_x_37) ;  /* 0x000000e000047945 */ /* 0x000fe80003800000 */
[----:B------:R-:W-:Y:S05]  /*0ec0*/  @P2 BRA `(.L_x_38) ;  /* 0x0000000000302947 */ /* 0x000fea0003800000 */
[----:B------:R-:W5:Y:S01]  /*0ed0*/  LDS R3, [UR20+0x34] ;  /* 0x00003414ff037984 */ /* 0x000f620008000800 */
[----:B-1----:R-:W1:Y:S03]  /*0ee0*/  LDC.64 R4, c[0x0][0x248] ;  /* 0x00009200ff047b82 */ /* 0x002e660000000a00 */
[----:B---34-:R-:W3:Y:S01]  /*0ef0*/  LDS R2, [UR20+0x1c] ;  /* 0x00001c14ff027984 */ /* 0x018ee20008000800 */
[C---:B-1----:R-:W-:Y:S01]  /*0f00*/  SHF.L.U64.HI R5, R4.reuse, 0x1, R5 ;  /* 0x0000000104057819 */ /* 0x042fe20000010205 */
[----:B------:R-:W-:-:S03]  /*0f10*/  IMAD.SHL.U32 R4, R4, 0x2, RZ ;  /* 0x0000000204047824 */ /* 0x000fc600078e00ff */
[--C-:B------:R-:W-:Y:S02]  /*0f20*/  SHF.R.U32.HI R7, RZ, 0x4, R5.reuse ;  /* 0x00000004ff077819 */ /* 0x100fe40000011605 */
[----:B------:R-:W-:-:S05]  /*0f30*/  SHF.R.U64 R4, R4, 0x4, R5 ;  /* 0x0000000404047819 */ /* 0x000fca0000001205 */
[----:B------:R1:W-:Y:S01]  /*0f40*/  STS [UR20+0xc], R4 ;  /* 0x00000c04ff007988 */ /* 0x0003e20008000814 */
[----:B-----5:R-:W-:Y:S02]  /*0f50*/  LOP3.LUT R3, R3, 0x7, RZ, 0xb8, !PT ;  /* 0x0000000703037812 */ /* 0x020fe400078eb8ff */
[----:B---3--:R-:W-:-:S03]  /*0f60*/  LOP3.LUT R2, R2, 0xf, R7, 0xb8, !PT ;  /* 0x0000000f02027812 */ /* 0x008fc600078eb807 */
[----:B------:R1:W-:Y:S04]  /*0f70*/  STS [UR20+0x34], R3 ;  /* 0x00003403ff007988 */ /* 0x0003e80008000814 */
[----:B------:R1:W-:Y:S02]  /*0f80*/  STS [UR20+0x1c], R2 ;  /* 0x00001c02ff007988 */ /* 0x0003e40008000814 */
.L_x_38:
[----:B------:R-:W-:Y:S05]  /*0f90*/  BSYNC B4 ;  /* 0x0000000000047941 */ /* 0x000fea0003800000 */
.L_x_37:
        /* <DEDUP_REMOVED lines=11> */
.L_x_41:
[----:B------:R-:W-:Y:S05]  /*1050*/  @P2 BRA `(.L_x_43) ;  /* 0x0000000000282947 */ /* 0x000fea0003800000 */
[----:B-1-34-:R-:W1:Y:S02]  /*1060*/  LDS R2, [UR20+0x8] ;  /* 0x00000814ff027984 */ /* 0x01ae640008000800 */
[----:B-1----:R-:W-:-:S05]  /*1070*/  LOP3.LUT R2, R2, 0x1800, RZ, 0xb8, !PT ;  /* 0x0000180002027812 */ /* 0x002fca00078eb8ff */
[----:B------:R3:W-:Y:S02]  /*1080*/  STS [UR20+0x8], R2 ;  /* 0x00000802ff007988 */ /* 0x0007e40008000814 */
.L_x_42:
[----:B------:R-:W-:Y:S05]  /*1090*/  @P2 BREAK B5 ;  /* 0x0000000000052942 */ /* 0x000fea0003800000 */
[----:B------:R-:W-:Y:S05]  /*10a0*/  @P2 BRA `(.L_x_44) ;  /* 0x0000000000242947 */ /* 0x000fea0003800000 */
[----:B-1-3--:R-:W1:Y:S01]  /*10b0*/  LDS R2, [UR20+0x8] ;  /* 0x00000814ff027984 */ /* 0x00ae620008000800 */
[----:B------:R-:W-:-:S05]  /*10c0*/  IMAD.MOV.U32 R3, RZ, RZ, 0x6000 ;  /* 0x00006000ff037424 */ /* 0x000fca00078e00ff */
[----:B-1----:R-:W-:-:S04]  /*10d0*/  LOP3.LUT R2, R2, 0x6000, R3, 0xd8, !PT ;  /* 0x0000600002027812 */ /* 0x002fc800078ed803 */
[----:B------:R-:W-:-:S05]  /*10e0*/  LOP3.LUT R2, R2, 0x400000, RZ, 0xb8, !PT ;  /* 0x0040000002027812 */ /* 0x000fca00078eb8ff */
[----:B------:R1:W-:Y:S02]  /*10f0*/  STS [UR20+0x8], R2 ;  /* 0x00000802ff007988 */ /* 0x0003e40008000814 */
.L_x_43:
[----:B------:R-:W-:Y:S05]  /*1100*/  BSYNC B5 ;  /* 0x0000000000057941 */ /* 0x000fea0003800000 */
.L_x_40:
[----:B-1-34-:R-:W1:Y:S02]  /*1110*/  @!P2 LDS R2, [UR20+0x8] ;  /* 0x00000814ff02a984 */ /* 0x01ae640008000800 */
[----:B-1----:R-:W-:-:S05]  /*1120*/  @!P2 LOP3.LUT R2, R2, 0x8000, RZ, 0xb8, !PT ;  /* 0x000080000202a812 */ /* 0x002fca00078eb8ff */
[----:B------:R4:W-:Y:S02]  /*1130*/  @!P2 STS [UR20+0x8], R2 ;  /* 0x00000802ff00a988 */ /* 0x0009e40008000814 */
.L_x_44:
[----:B------:R-:W-:Y:S05]  /*1140*/  BSYNC B4 ;  /* 0x0000000000047941 */ /* 0x000fea0003800000 */
.L_x_39:
[----:B------:R-:W-:Y:S05]  /*1150*/  WARPSYNC.ALL ;  /* 0x0000000000007948 */ /* 0x000fea0003800000 */
[----:B------:R-:W-:Y:S01]  /*1160*/  UIADD3 UR5, UR5, 0x100, URZ ;  /* 0x0000010005057890 */ /* 0x000fe2000fffe03f */
[----:B------:R-:W-:Y:S01]  /*1170*/  ISETP.GE.AND P1, PT, R13, 0x1, PT ;  /* 0x000000010d00780c */ /* 0x000fe20003f26270 */
[----:B------:R-:W-:Y:S01]  /*1180*/  IMAD.MOV.U32 R24, RZ, RZ, RZ ;  /* 0x000000ffff187224 */ /* 0x000fe200078e00ff */
[----:B------:R-:W-:Y:S01]  /*1190*/  SHF.R.U32.HI R7, RZ, 0x5, R0 ;  /* 0x00000005ff077819 */ /* 0x000fe20000011600 */
[----:B------:R-:W-:-:S04]  /*11a0*/  UIADD3 UR26, UP0, UR5, UR26, URZ ;  /* 0x0000001a051a7290 */ /* 0x000fc8000ff1e03f */
[----:B------:R-:W-:Y:S01]  /*11b0*/  ULEA.HI.X.SX32 UR27, UR5, UR27, 0x1, UP0 ;  /* 0x0000001b051b7291 */ /* 0x000fe200080f0e3f */
[----:B------:R-:W-:Y:S11]  /*11c0*/  @P0 BRA `(.L_x_45) ;  /* 0x0000000000280947 */ /* 0x000ff60003800000 */
[----:B-1-34-:R-:W1:Y:S01]  /*11d0*/  S2R R2, SR_LANEID ;  /* 0x0000000000027919 */ /* 0x01ae620000000000 */
[----:B------:R-:W-:Y:S05]  /*11e0*/  WARPSYNC.ALL ;  /* 0x0000000000007948 */ /* 0x000fea0003800000 */
[----:B-1----:R-:W-:-:S05]  /*11f0*/  IMAD.SHL.U32 R4, R2, 0x4, RZ ;  /* 0x0000000402047824 */ /* 0x002fca00078e00ff */
[----:B------:R-:W1:Y:S01]  /*1200*/  LDS R5, [R4+UR20] ;  /* 0x0000001404057984 */ /* 0x000e620008000800 */
[----:B------:R-:W-:-:S05]  /*1210*/  IADD3 R2, P3, R4, UR26, RZ ;  /* 0x0000001a04027c10 */ /* 0x000fca000ff7e0ff */
[----:B------:R-:W-:-:S05]  /*1220*/  IMAD.X R3, RZ, RZ, UR27, P3 ;  /* 0x0000001bff037e24 */ /* 0x000fca00098e06ff */
[----:B-1----:R1:W3:Y:S01]  /*1230*/  ATOMG.E.EXCH.STRONG.GPU PT, RZ, [R2], R5 ;  /* 0x0000000502ff73a8 */ /* 0x0022e200041ee100 */
[----:B------:R-:W-:-:S04]  /*1240*/  DEPBAR {5,4,3,2,1,0} ;  /* 0x0000003f0000791a */ /* 0x000fc80000000000 */
[----:B------:R1:W-:Y:S01]  /*1250*/  UTMACCTL.IV [UR26] ;  /* 0x000000001a0079b9 */ /* 0x0003e20008000000 */
[----:B------:R-:W-:Y:S01]  /*1260*/  NOP ;  /* 0x0000000000007918 */ /* 0x000fe20000000000 */
.L_x_45:
[----:B------:R-:W-:Y:S05]  /*1270*/  @P0 BRA `(.L_x_46) ;  /* 0x00000000000c0947 */ /* 0x000fea0003800000 */
[----:B------:R0:W-:Y:S01]  /*1280*/  UTMACMDFLUSH ;  /* 0x00000000000079b7 */ /* 0x0001e20000000000 */
[----:B------:R-:W-:Y:S05]  /*1290*/  @P0 BRA `(.L_x_46) ;  /* 0x0000000000040947 */ /* 0x000fea0003800000 */
[----:B------:R-:W-:-:S04]  /*12a0*/  DEPBAR.LE SB0, 0x0 ;  /* 0x000080000000791a */ /* 0x000fc80000000000 */
.L_x_46:
[----:B------:R-:W-:Y:S05]  /*12b0*/  WARPSYNC.ALL ;  /* 0x0000000000007948 */ /* 0x000fea0003800000 */
[----:B---3--:R-:W-:Y:S01]  /*12c0*/  BAR.SYNC.DEFER_BLOCKING 0x0 ;  /* 0x0000000000007b1d */ /* 0x008fe20000010000 */
[----:B------:R-:W-:Y:S01]  /*12d0*/  R2UR UR21, R7 ;  /* 0x00000000071572ca */ /* 0x000fe200000e0000 */
[----:B------:R-:W-:Y:S01]  /*12e0*/  USHF.L.U32 UR15, UR32, 0x8, URZ ;  /* 0x00000008200f7899 */ /* 0x000fe2000800063f */
[----:B------:R-:W-:Y:S01]  /*12f0*/  IMAD.MOV.U32 R25, RZ, RZ, RZ ;  /* 0x000000ffff197224 */ /* 0x000fe200078e00ff */
[----:B------:R-:W-:Y:S02]  /*1300*/  CS2R R26, SRZ ;  /* 0x00000000001a7805 */ /* 0x000fe4000001ff00 */
[----:B------:R-:W-:Y:S01]  /*1310*/  CS2R R28, SRZ ;  /* 0x00000000001c7805 */ /* 0x000fe2000001ff00 */
[----:B------:R-:W-:Y:S01]  /*1320*/  VOTEU.ALL UP0, P2 ;  /* 0x00000000003f7886 */ /* 0x000fe20001000000 */
[----:B------:R-:W-:Y:S01]  /*1330*/  UMOV UR6, 0x1 ;  /* 0x0000000100067882 */ /* 0x000fe20000000000 */
[----:B------:R-:W-:Y:S01]  /*1340*/  VOTEU.ALL UP1, P2 ;  /* 0x00000000003f7886 */ /* 0x000fe20001020000 */
[----:B------:R-:W-:Y:S01]  /*1350*/  VOTEU.ALL UP2, P2 ;  /* 0x00000000003f7886 */ /* 0x000fe20001040000 */
[----:B------:R-:W-:Y:S01]  /*1360*/  CS2R R30, SRZ ;  /* 0x00000000001e7805 */ /* 0x000fe2000001ff00 */
[----:B------:R-:W-:-:S04]  /*1370*/  @!UP0 UIADD3 UR8, -UR6, 0x100000, URZ ;  /* 0x0010000006088890 */ /* 0x000fc8000fffe13f */
[----:B------:R-:W-:Y:S02]  /*1380*/  @!UP0 USHF.L.U32 UR9, UR8, 0xb, URZ ;  /* 0x0000000b08098899 */ /* 0x000fe4000800063f */
[----:B------:R-:W-:Y:S01]  /*1390*/  @!UP0 USHF.L.U32 UR8, UR8, 0x1, URZ ;  /* 0x0000000108088899 */ /* 0x000fe2000800063f */
        /* <DEDUP_REMOVED lines=9> */
[----:B------:R-:W-:Y:S01]  /*1430*/  VOTEU.ALL UP0, P2 ;  /* 0x00000000003f7886 */ /* 0x000fe20001000000 */
[----:B------:R-:W-:Y:S02]  /*1440*/  CS2R R38, SRZ ;  /* 0x0000000000267805 */ /* 0x000fe4000001ff00 */
[----:B------:R-:W-:Y:S02]  /*1450*/  CS2R R40, SRZ ;  /* 0x0000000000287805 */ /* 0x000fe4000001ff00 */
[----:B------:R-:W-:Y:S02]  /*1460*/  CS2R R42, SRZ ;  /* 0x00000000002a7805 */ /* 0x000fe4000001ff00 */
[----:B------:R-:W-:-:S02]  /*1470*/  CS2R R44, SRZ ;  /* 0x00000000002c7805 */ /* 0x000fc4000001ff00 */
[----:B------:R-:W-:Y:S02]  /*1480*/  CS2R R46, SRZ ;  /* 0x00000000002e7805 */ /* 0x000fe4000001ff00 */
[----:B------:R-:W-:Y:S01]  /*1490*/  CS2R R48, SRZ ;  /* 0x0000000000307805 */ /* 0x000fe2000001ff00 */
[----:B------:R-:W3:Y:S02]  /*14a0*/  FENCE.VIEW.ASYNC.S ;  /* 0x00000000000073c6 */ /* 0x000ee40000000000 */
[----:B---3--:R-:W3:Y:S02]  /*14b0*/  @!UP0 SYNCS.EXCH.64 URZ, [UR20+0x24000], UR8 ;  /* 0x02400008143f85b2 */ /* 0x008ee40008000100 */
[----:B---3--:R-:W-:Y:S01]  /*14c0*/  BAR.SYNC.DEFER_BLOCKING 0x0 ;  /* 0x0000000000007b1d */ /* 0x008fe20000010000 */
[----:B------:R-:W-:Y:S02]  /*14d0*/  CS2R R50, SRZ ;  /* 0x0000000000327805 */ /* 0x000fe4000001ff00 */
[----:B------:R-:W-:-:S02]  /*14e0*/  CS2R R52, SRZ ;  /* 0x0000000000347805 */ /* 0x000fc4000001ff00 */
[----:B------:R-:W-:Y:S02]  /*14f0*/  CS2R R54, SRZ ;  /* 0x0000000000367805 */ /* 0x000fe4000001ff00 */
[----:B------:R-:W-:Y:S02]  /*1500*/  CS2R R56, SRZ ;  /* 0x0000000000387805 */ /* 0x000fe4000001ff00 */
[----:B------:R-:W-:Y:S02]  /*1510*/  CS2R R58, SRZ ;  /* 0x00000000003a7805 */ /* 0x000fe4000001ff00 */
[----:B------:R-:W-:Y:S02]  /*1520*/  CS2R R60, SRZ ;  /* 0x00000000003c7805 */ /* 0x000fe4000001ff00 */
        /* <DEDUP_REMOVED lines=16> */
[----:B------:R-:W-:Y:S01]  /*1630*/  CS2R R94, SRZ ;  /* 0x00000000005e7805 */ /* 0x000fe2000001ff00 */
[----:B------:R3:W4:Y:S02]  /*1640*/  @!UP1 SYNCS.EXCH.64 URZ, [UR20+0x24008], UR10 ;  /* 0x0240080a143f95b2 */ /* 0x0007240008000100 */
[----:B----4-:R-:W-:Y:S01]  /*1650*/  BAR.SYNC.DEFER_BLOCKING 0x0 ;  /* 0x0000000000007b1d */ /* 0x010fe20000010000 */
        /* <DEDUP_REMOVED lines=9> */
[----:B------:R-:W-:Y:S01]  /*16f0*/  CS2R R114, SRZ ;  /* 0x0000000000727805 */ /* 0x000fe2000001ff00 */
[----:B---3--:R-:W-:Y:S01]  /*1700*/  USHF.L.U32 UR11, UR33, 0x7, URZ ;  /* 0x00000007210b7899 */ /* 0x008fe2000800063f */
        /* <DEDUP_REMOVED lines=12> */
[----:B------:R3:W4:Y:S01]  /*17d0*/  @!UP2 SYNCS.EXCH.64 URZ, [UR20+0x24010], UR6 ;  /* 0x02401006143fa5b2 */ /* 0x0007220008000100 */
[----:B------:R-:W-:Y:S02]  /*17e0*/  CS2R R140, SRZ ;  /* 0x00000000008c7805 */ /* 0x000fe4000001ff00 */
[----:B------:R-:W-:Y:S02]  /*17f0*/  CS2R R142, SRZ ;  /* 0x00000000008e7805 */ /* 0x000fe4000001ff00 */
[----:B------:R-:W-:Y:S02]  /*1800*/  CS2R R144, SRZ ;  /* 0x0000000000907805 */ /* 0x000fe4000001ff00 */
[----:B------:R-:W-:-:S02]  /*1810*/  CS2R R146, SRZ ;  /* 0x0000000000927805 */ /* 0x000fc4000001ff00 */
[----:B------:R-:W-:Y:S02]  /*1820*/  CS2R R148, SRZ ;  /* 0x0000000000947805 */ /* 0x000fe4000001ff00 */
[----:B------:R-:W-:Y:S01]  /*1830*/  CS2R R150, SRZ ;  /* 0x0000000000967805 */ /* 0x000fe2000001ff00 */
[----:B------:R-:W-:Y:S06]  /*1840*/  @!P1 BRA `(.L_x_47) ;  /* 0x0000000800189947 */ /* 0x000fec0003800000 */
        /* <DEDUP_REMOVED lines=63> */
[----:B------:R-:W-:Y:S01]  /*1c40*/  CS2R R150, SRZ ;  /* 0x0000000000967805 */ /* 0x000fe2000001ff00 */
[----:B------:R-:W-:Y:S01]  /*1c50*/  UMOV UR5, URZ ;  /* 0x0000003f00057c82 */ /* 0x000fe20008000000 */
[----:B------:R-:W-:-:S05]  /*1c60*/  UMOV UR10, URZ ;  /* 0x0000003f000a7c82 */ /* 0x000fca0008000000 */
.L_x_49:
[----:B----4-:R-:W-:Y:S01]  /*1c70*/  BAR.SYNC.DEFER_BLOCKING 0x0 ;  /* 0x0000000000007b1d */ /* 0x010fe20000010000 */
[----:B------:R-:W-:Y:S01]  /*1c80*/  ULEA UR30, UR5, UR20, 0x3 ;  /* 0x00000014051e7291 */ /* 0x000fe2000f8e183f */
[----:B-1----:R-:W-:Y:S01]  /*1c90*/  @!P2 IMAD.MOV.U32 R3, RZ, RZ, 0xc000 ;  /* 0x0000c000ff03a424 */ /* 0x002fe200078e00ff */
[----:B------:R-:W-:Y:S01]  /*1ca0*/  ELECT P0, URZ, PT ;  /* 0x00000000003f782f */ /* 0x000fe20003800000 */
[----:B------:R-:W-:Y:S01]  /*1cb0*/  IMAD.U32 R2, RZ, RZ, UR4 ;  /* 0x00000004ff027e24 */ /* 0x000fe2000f8e00ff */
[----:B------:R-:W-:Y:S02]  /*1cc0*/  ULEA UR8, UR5, UR20, 0xe ;  /* 0x0000001405087291 */ /* 0x000fe4000f8e703f */
[----:B------:R-:W-:Y:S02]  /*1cd0*/  ISETP.LT.U32.AND P0, PT, R6, 0x20, P0 ;  /* 0x000000200600780c */ /* 0x000fe40000701070 */
[----:B------:R-:W-:Y:S02]  /*1ce0*/  ELECT P1, URZ, PT ;  /* 0x00000000003f782f */ /* 0x000fe40003820000 */
[----:B------:R-:W-:Y:S01]  /*1cf0*/  SHF.L.U32 R2, R2, 0x1f, RZ ;  /* 0x0000001f02027819 */ /* 0x000fe200000006ff */
[----:B------:R-:W-:Y:S01]  /*1d00*/  UIADD3 UR8, UR8, 0x18000, URZ ;  /* 0x0001800008087890 */ /* 0x000fe2000fffe03f */
[----:B------:R-:W-:Y:S01]  /*1d10*/  ISETP.LT.U32.AND P1, PT, R6, 0x20, P1 ;  /* 0x000000200600780c */ /* 0x000fe20000f21070 */
[----:B------:R-:W-:Y:S01]  /*1d20*/  ULEA UR12, UR5, UR20, 0xf ;  /* 0x00000014050c7291 */ /* 0x000fe2000f8e783f */
[----:B------:R-:W-:Y:S01]  /*1d30*/  UMOV UR14, UR10 ;  /* 0x0000000a000e7c82 */ /* 0x000fe20008000000 */
[----:B------:R-:W-:-:S02]  /*1d40*/  USHF.L.U32 UR16, UR21, 0x7, URZ ;  /* 0x0000000715107899 */ /* 0x000fc4000800063f */
[----:B------:R-:W-:Y:S02]  /*1d50*/  USHF.R.U32.HI UR18, URZ, 0x4, UR12 ;  /* 0x000000043f127899 */ /* 0x000fe4000801160c */
[----:B------:R-:W-:Y:S01]  /*1d60*/  VOTEU.ANY UP0, P0 ;  /* 0x00000000003f7886 */ /* 0x000fe20000000100 */
[----:B------:R-:W-:Y:S01]  /*1d70*/  VOTEU.ANY UP2, P0 ;  /* 0x00000000003f7886 */ /* 0x000fe20000040100 */
[----:B------:R-:W-:Y:S01]  /*1d80*/  ULOP3.LUT UR16, UR16, 0x200, URZ, 0xc0, !UPT ;  /* 0x0000020010107892 */ /* 0x000fe2000f8ec03f */
[----:B------:R1:W-:Y:S01]  /*1d90*/  @!P2 SYNCS.ARRIVE.TRANS64 RZ, [UR30+0x24000], R3 ;  /* 0x02400003ffffa9a7 */ /* 0x0003e2000800001e */
[----:B------:R-:W-:Y:S01]  /*1da0*/  BAR.SYNC.DEFER_BLOCKING 0x0 ;  /* 0x0000000000007b1d */ /* 0x000fe20000010000 */
[----:B------:R-:W-:Y:S02]  /*1db0*/  @UP0 UIADD3 UR9, UR30, 0x24000, URZ ;  /* 0x000240001e090890 */ /* 0x000fe4000fffe03f */
[----:B------:R-:W-:Y:S02]  /*1dc0*/  ULEA.HI UR16, UR8, UR16, URZ, 0x1c ;  /* 0x0000001008107291 */ /* 0x000fe4000f8fe03f */
[----:B------:R-:W-:Y:S01]  /*1dd0*/  USGXT.U32 UR18, UR18, 0xe ;  /* 0x0000000e1212789a */ /* 0x000fe20008000000 */
[----:B---3--:R-:W-:Y:S01]  /*1de0*/  @UP0 UMOV UR6, UR22 ;  /* 0x0000001600060c82 */ /* 0x008fe20008000000 */
[----:B------:R-:W-:Y:S01]  /*1df0*/  @UP0 UMOV UR7, UR23 ;  /* 0x0000001700070c82 */ /* 0x000fe20008000000 */
[----:B------:R-:W-:Y:S01]  /*1e00*/  VOTEU.ANY UP1, P1 ;  /* 0x00000000003f7886 */ /* 0x000fe20000820100 */
[----:B------:R-:W-:Y:S01]  /*1e10*/  VOTEU.ANY UP3, P1 ;  /* 0x00000000003f7886 */ /* 0x000fe20000860100 */
[----:B------:R-:W-:Y:S01]  /*1e20*/  ULOP3.LUT UR16, UR16, 0x3fff, URZ, 0xc0, !UPT ;  /* 0x00003fff10107892 */ /* 0x000fe2000f8ec03f */
[----:B------:R-:W-:-:S02]  /*1e30*/  UMOV UR19, 0x40000040 ;  /* 0x4000004000137882 */ /* 0x000fc40000000000 */
[----:B------:R-:W-:Y:S01]  /*1e40*/  @UP1 UIADD3 UR13, UR30, 0x24000, URZ ;  /* 0x000240001e0d1890 */ /* 0x000fe2000fffe03f */
[----:B------:R-:W-:Y:S01]  /*1e50*/  @UP1 UMOV UR28, UR24 ;  /* 0x00000018001c1c82 */ /* 0x000fe20008000000 */
[----:B------:R-:W-:Y:S01]  /*1e60*/  @UP1 UMOV UR29, UR25 ;  /* 0x00000019001d1c82 */ /* 0x000fe20008000000 */
[----:B------:R-:W-:Y:S01]  /*1e70*/  UMOV UR17, 0x40000040 ;  /* 0x4000004000117882 */ /* 0x000fe20000000000 */
[----:B------:R1:W-:Y:S01]  /*1e80*/  @UP2 UTMALDG.2D [UR8], [UR6] ;  /* 0x00000008060025b4 */ /* 0x0003e20008008000 */
[----:B------:R3:W-:Y:S06]  /*1e90*/  MEMBAR.ALL.CTA ;  /* 0x0000000000007992 */ /* 0x0007ec0000008000 */
[----:B---3--:R-:W3:Y:S02]  /*1ea0*/  FENCE.VIEW.ASYNC.S ;  /* 0x00000000000073c6 */ /* 0x008ee40000000000 */
[----:B---3--:R-:W-:Y:S06]  /*1eb0*/  BAR.SYNC.DEFER_BLOCKING 0x0 ;  /* 0x0000000000007b1d */ /* 0x008fec0000010000 */
[----:B------:R1:W-:Y:S02]  /*1ec0*/  @UP3 UTMALDG.2D [UR12], [UR28] ;  /* 0x0000000c1c0035b4 */ /* 0x0003e40008008000 */
[----:B------:R-:W-:Y:S06]  /*1ed0*/  BAR.SYNC.DEFER_BLOCKING 0x0 ;  /* 0x0000000000007b1d */ /* 0x000fec0000010000 */
[----:B------:R-:W3:Y:S02]  /*1ee0*/  SYNCS.PHASECHK.TRANS64.TRYWAIT P0, [UR30+0x24000], R2 ;  /* 0x02400002ff0075a7 */ /* 0x000ee4000800015e */
[----:B-1-3--:R-:W-:Y:S05]  /*1ef0*/  @!P0 BRA `(.L_x_48) ;  /* 0x0000000800488947 */ /* 0x00afea0003800000 */
.L_x_50:
[----:B------:R-:W-:Y:S02]  /*1f00*/  WARPGROUP.DEPBAR.LE gsb0, 0x0 ;  /* 0x00008000000079c5 */ /* 0x000fe40000010000 */
[----:B------:R-:W-:Y:S01]  /*1f10*/  WARPGROUP.ARRIVE ;  /* 0x00000000000079c5 */ /* 0x000fe20000000000 */
[----:B------:R-:W-:Y:S01]  /*1f20*/  UMOV UR6, URZ ;  /* 0x0000003f00067c82 */ /* 0x000fe20008000000 */
[----:B------:R-:W-:Y:S01]  /*1f30*/  UMOV UR7, URZ ;  /* 0x0000003f00077c82 */ /* 0x000fe20008000000 */
[----:B------:R-:W1:Y:S01]  /*1f40*/  LDC R2, c[0x0][0x230] ;  /* 0x00008c00ff027b82 */ /* 0x000e620000000800 */
[----:B------:R-:W-:Y:S02]  /*1f50*/  UIADD3 UR10, UR10, 0x40, URZ ;  /* 0x000000400a0a7890 */ /* 0x000fe4000fffe03f */
[----:B------:R-:W-:Y:S01]  /*1f60*/  HGMMA.64x256x16.F32.BF16 R24, gdesc[UR16], R24 ;  /* 0x03e00000101879f0 */ /* 0x000fe20008701818 */
[----:B------:R-:W-:Y:S02]  /*1f70*/  UIADD3 UR18, UP1, UR18, 0x2, URZ ;  /* 0x0000000212127890 */ /* 0x000fe4000ff3e03f */
[----:B------:R-:W-:-:S02]  /*1f80*/  UIADD3 UR16, UP0, UR16, 0x2, URZ ;  /* 0x0000000210107890 */ /* 0x000fc4000ff1e03f */
[----:B------:R-:W-:Y:S02]  /*1f90*/  UIADD3.X UR19, UR7, 0x40000040, URZ, UP1, !UPT ;  /* 0x4000004007137890 */ /* 0x000fe40008ffe43f */
[----:B------:R-:W-:Y:S02]  /*1fa0*/  UIADD3.X UR17, UR6, 0x40000040, URZ, UP0, !UPT ;  /* 0x4000004006117890 */ /* 0x000fe400087fe43f */
[----:B------:R-:W-:Y:S02]  /*1fb0*/  UIADD3.64 UR30, UR18, 0x2, URZ ;  /* 0x00000002121e7897 */ /* 0x000fe4000fffe03f */
[----:B------:R-:W-:Y:S02]  /*1fc0*/  UIADD3.64 UR28, UR16, 0x2, URZ ;  /* 0x00000002101c7897 */ /* 0x000fe4000fffe03f */
[----:B------:R-:W-:-:S04]  /*1fd0*/  UIADD3 UR5, UR5, 0x1, URZ ;  /* 0x0000000105057890 */ /* 0x000fc8000fffe03f */
[----:B------:R-:W-:Y:S01]  /*1fe0*/  UISETP.NE.U32.AND UP0, UPT, UR5, 0x3, UPT ;  /* 0x000000030500788c */ /* 0x000fe2000bf05070 */
[----:B-1----:R-:W-:-:S03]  /*1ff0*/  ISETP.LE.AND P0, PT, R2, UR10, PT ;  /* 0x0000000a02007c0c */ /* 0x002fc6000bf03270 */
[----:B------:R-:W-:Y:S02]  /*2000*/  USEL UR6, URZ, 0x1, UP0 ;  /* 0x000000013f067887 */ /* 0x000fe40008000000 */
[----:B------:R-:W-:Y:S02]  /*2010*/  USEL UR5, UR5, URZ, UP0 ;  /* 0x0000003f05057287 */ /* 0x000fe40008000000 */
[----:B------:R-:W-:-:S03]  /*2020*/  ULOP3.LUT UR4, UR4, UR6, URZ, 0x3c, !UPT ;  /* 0x0000000604047292 */ /* 0x000fc6000f8e3c3f */
[----:B------:R-:W-:Y:S01]  /*2030*/  HGMMA.64x256x16.F32.BF16 R24, gdesc[UR16], R24 ;  /* 0x03e00000101879f0 */ /* 0x000fe20008701818 */
[----:B------:R-:W-:Y:S02]  /*2040*/  UIADD3.64 UR18, UR18, 0x4, URZ ;  /* 0x0000000412127897 */ /* 0x000fe4000fffe03f */
[----:B------:R-:W-:-:S15]  /*2050*/  UIADD3.64 UR16, UR16, 0x4, URZ ;  /* 0x0000000410107897 */ /* 0x000fde000fffe03f */
[----:B------:R-:W-:-:S10]  /*2060*/  NOP ;  /* 0x0000000000007918 */ /* 0x000fd40000000000 */
[----:B------:R-:W-:-:S15]  /*2070*/  HGMMA.64x256x16.F32.BF16 R24, gdesc[UR28], R24 ;  /* 0x03e000001c1879f0 */ /* 0x000fde0008701818 */
[----:B------:R-:W-:-:S13]  /*2080*/  NOP ;  /* 0x0000000000007918 */ /* 0x000fda0000000000 */
[----:B------:R-:W-:Y:S01]  /*2090*/  HGMMA.64x256x16.F32.BF16 R24, gdesc[UR16], R24, gsb0 ;  /* 0x03e00000101879f0 */ /* 0x000fe20008001818 */
[----:B------:R-:W-:Y:S05]  /*20a0*/  @!P0 BRA `(.L_x_49) ;  /* 0xfffffff800f08947 */ /* 0x000fea000383ffff */
.L_x_47:
[----:B------:R-:W-:Y:S02]  /*20b0*/  WARPGROUP.DEPBAR.LE gsb0, 0x0 ;  /* 0x00008000000079c5 */ /* 0x000fe40000010000 */
[----:B----4-:R-:W-:Y:S01]  /*20c0*/  BAR.SYNC.DEFER_BLOCKING 0x0 ;  /* 0x0000000000007b1d */ /* 0x010fe20000010000 */
[C---:B-1----:R-:W-:Y:S01]  /*20d0*/  IMAD.SHL.U32 R2, R0.reuse, 0x80, RZ ;  /* 0x0000008000027824 */ /* 0x042fe200078e00ff */
[----:B------:R-:W-:Y:S01]  /*20e0*/  F2FP.BF16.F32.PACK_AB R24, R25, R24 ;  /* 0x000000181918723e */ /* 0x000fe200000010ff */
[----:B------:R-:W-:Y:S01]  /*20f0*/  IMAD.SHL.U32 R3, R0, 0x10, RZ ;  /* 0x0000001000037824 */ /* 0x000fe200078e00ff */
[----:B------:R-:W-:Y:S02]  /*2100*/  F2FP.BF16.F32.PACK_AB R25, R27, R26 ;  /* 0x0000001a1b19723e */ /* 0x000fe400000010ff */
[----:B------:R-:W-:Y:S02]  /*2110*/  ELECT P0, URZ, PT ;  /* 0x00000000003f782f */ /* 0x000fe40003800000 */
[----:B------:R-:W-:Y:S01]  /*2120*/  LOP3.LUT R2, R2, 0x780, RZ, 0xc0, !PT ;  /* 0x0000078002027812 */ /* 0x000fe200078ec0ff */
[----:B------:R-:W-:Y:S01]  /*2130*/  ULOP3.LUT UR21, UR21, 0x3, URZ, 0xc0, !UPT ;  /* 0x0000000315157892 */ /* 0x000fe2000f8ec03f */
[----:B------:R-:W-:Y:S01]  /*2140*/  F2FP.BF16.F32.PACK_AB R56, R57, R56 ;  /* 0x000000383938723e */ /* 0x000fe200000010ff */
[----:B------:R-:W-:Y:S01]  /*2150*/  UMOV UR10, UR11 ;  /* 0x0000000b000a7c82 */ /* 0x000fe20008000000 */
[----:B------:R-:W-:Y:S01]  /*2160*/  LOP3.LUT R3, R2, 0x70, R3, 0xf8, !PT ;  /* 0x0000007002037812 */ /* 0x000fe200078ef803 */
[----:B------:R-:W-:Y:S01]  /*2170*/  ULEA UR9, UR21, UR15, 0x6 ;  /* 0x0000000f15097291 */ /* 0x000fe2000f8e303f */
[----:B------:R-:W-:Y:S01]  /*2180*/  F2FP.BF16.F32.PACK_AB R26, R29, R28 ;  /* 0x0000001c1d1a723e */ /* 0x000fe200000010ff */
[----:B------:R-:W-:Y:S01]  /*2190*/  ULEA UR8, UR21, UR20, 0xe ;  /* 0x0000001415087291 */ /* 0x000fe2000f8e703f */
[----:B------:R-:W-:Y:S01]  /*21a0*/  LOP3.LUT R3, R3, 0x10, R0, 0x78, !PT ;  /* 0x0000001003037812 */ /* 0x000fe200078e7800 */
[----:B------:R-:W-:Y:S01]  /*21b0*/  IMAD.SHL.U32 R0, R0, 0x40, RZ ;  /* 0x0000004000007824 */ /* 0x000fe200078e00ff */
[----:B------:R-:W-:-:S02]  /*21c0*/  F2FP.BF16.F32.PACK_AB R27, R31, R30 ;  /* 0x0000001e1f1b723e */ /* 0x000fc400000010ff */
[----:B------:R-:W-:Y:S02]  /*21d0*/  F2FP.BF16.F32.PACK_AB R57, R59, R58 ;  /* 0x0000003a3b39723e */ /* 0x000fe400000010ff */
[----:B------:R-:W-:Y:S02]  /*21e0*/  LOP3.LUT R0, R3, 0x3800, R0, 0xf8, !PT ;  /* 0x0000380003007812 */ /* 0x000fe400078ef800 */
[----:B------:R-:W-:Y:S01]  /*21f0*/  F2FP.BF16.F32.PACK_AB R88, R89, R88 ;  /* 0x000000585958723e */ /* 0x000fe200000010ff */
[----:B------:R-:W1:Y:S02]  /*2200*/  @!P2 SYNCS.CCTL.IV [UR20+0x24000] ;  /* 0x02400000ff00a9b1 */ /* 0x000e640008000014 */
[----:B-1----:R-:W-:Y:S01]  /*2210*/  BAR.SYNC.DEFER_BLOCKING 0x0 ;  /* 0x0000000000007b1d */ /* 0x002fe20000010000 */
[C---:B------:R-:W-:Y:S01]  /*2220*/  LOP3.LUT R3, R0.reuse, 0x20, RZ, 0x3c, !PT ;  /* 0x0000002000037812 */ /* 0x040fe200078e3cff */
[----:B------:R-:W-:Y:S01]  /*2230*/  VIADD R2, R0, UR20 ;  /* 0x0000001400027c36 */ /* 0x000fe20008000000 */
[----:B------:R-:W-:-:S02]  /*2240*/  F2FP.BF16.F32.PACK_AB R58, R61, R60 ;  /* 0x0000003c3d3a723e */ /* 0x000fc400000010ff */
[----:B------:R-:W-:Y:S01]  /*2250*/  F2FP.BF16.F32.PACK_AB R59, R63, R62 ;  /* 0x0000003e3f3b723e */ /* 0x000fe200000010ff */
[----:B------:R-:W-:Y:S01]  /*2260*/  VIADD R3, R3, UR20 ;  /* 0x0000001403037c36 */ /* 0x000fe20008000000 */
[----:B------:R-:W-:Y:S02]  /*2270*/  F2FP.BF16.F32.PACK_AB R89, R91, R90 ;  /* 0x0000005a5b59723e */ /* 0x000fe400000010ff */
[----:B------:R-:W-:Y:S02]  /*2280*/  F2FP.BF16.F32.PACK_AB R120, R121, R120 ;  /* 0x000000787978723e */ /* 0x000fe400000010ff */
[----:B------:R-:W-:Y:S02]  /*2290*/  F2FP.BF16.F32.PACK_AB R32, R33, R32 ;  /* 0x000000202120723e */ /* 0x000fe400000010ff */
[----:B------:R-:W-:Y:S02]  /*22a0*/  F2FP.BF16.F32.PACK_AB R90, R93, R92 ;  /* 0x0000005c5d5a723e */ /* 0x000fe400000010ff */
[----:B------:R-:W-:-:S02]  /*22b0*/  F2FP.BF16.F32.PACK_AB R91, R95, R94 ;  /* 0x0000005e5f5b723e */ /* 0x000fc400000010ff */
[----:B------:R-:W-:Y:S02]  /*22c0*/  F2FP.BF16.F32.PACK_AB R121, R123, R122 ;  /* 0x0000007a7b79723e */ /* 0x000fe400000010ff */
[----:B------:R-:W-:Y:S02]  /*22d0*/  F2FP.BF16.F32.PACK_AB R33, R35, R34 ;  /* 0x000000222321723e */ /* 0x000fe400000010ff */
[----:B------:R-:W-:Y:S02]  /*22e0*/  F2FP.BF16.F32.PACK_AB R64, R65, R64 ;  /* 0x000000404140723e */ /* 0x000fe400000010ff */
[----:B------:R-:W-:Y:S01]  /*22f0*/  F2FP.BF16.F32.PACK_AB R122, R125, R124 ;  /* 0x0000007c7d7a723e */ /* 0x000fe200000010ff */
[----:B------:R-:W1:Y:S02]  /*2300*/  @!P2 SYNCS.CCTL.IV [UR20+0x24008] ;  /* 0x02400800ff00a9b1 */ /* 0x000e640008000014 */
[----:B-1----:R-:W-:Y:S01]  /*2310*/  BAR.SYNC.DEFER_BLOCKING 0x0 ;  /* 0x0000000000007b1d */ /* 0x002fe20000010000 */
[----:B------:R-:W-:-:S02]  /*2320*/  F2FP.BF16.F32.PACK_AB R123, R127, R126 ;  /* 0x0000007e7f7b723e */ /* 0x000fc400000010ff */
[----:B------:R-:W-:Y:S02]  /*2330*/  LOP3.LUT R4, R0, 0x40, RZ, 0x3c, !PT ;  /* 0x0000004000047812 */ /* 0x000fe400078e3cff */
[----:B------:R-:W-:Y:S02]  /*2340*/  F2FP.BF16.F32.PACK_AB R34, R37, R36 ;  /* 0x000000242522723e */ /* 0x000fe400000010ff */
[----:B------:R-:W-:Y:S01]  /*2350*/  F2FP.BF16.F32.PACK_AB R35, R39, R38 ;  /* 0x000000262723723e */ /* 0x000fe200000010ff */
[----:B------:R-:W-:Y:S01]  /*2360*/  VIADD R4, R4, UR20 ;  /* 0x0000001404047c36 */ /* 0x000fe20008000000 */
[----:B------:R-:W-:Y:S02]  /*2370*/  F2FP.BF16.F32.PACK_AB R65, R67, R66 ;  /* 0x000000424341723e */ /* 0x000fe400000010ff */
[----:B------:R-:W-:Y:S02]  /*2380*/  F2FP.BF16.F32.PACK_AB R96, R97, R96 ;  /* 0x000000606160723e */ /* 0x000fe400000010ff */
[----:B------:R-:W-:-:S02]  /*2390*/  F2FP.BF16.F32.PACK_AB R66, R69, R68 ;  /* 0x000000444542723e */ /* 0x000fc400000010ff */
[----:B------:R-:W-:Y:S02]  /*23a0*/  F2FP.BF16.F32.PACK_AB R67, R71, R70 ;  /* 0x000000464743723e */ /* 0x000fe400000010ff */
[----:B------:R-:W-:Y:S02]  /*23b0*/  F2FP.BF16.F32.PACK_AB R97, R99, R98 ;  /* 0x000000626361723e */ /* 0x000fe400000010ff */
[----:B------:R-:W-:Y:S02]  /*23c0*/  F2FP.BF16.F32.PACK_AB R128, R129, R128 ;  /* 0x000000808180723e */ /* 0x000fe400000010ff */
[----:B------:R-:W-:Y:S02]  /*23d0*/  F2FP.BF16.F32.PACK_AB R40, R41, R40 ;  /* 0x000000282928723e */ /* 0x000fe400000010ff */
[----:B------:R-:W-:Y:S01]  /*23e0*/  F2FP.BF16.F32.PACK_AB R98, R101, R100 ;  /* 0x000000646562723e */ /* 0x000fe200000010ff */
[----:B------:R-:W1:Y:S02]  /*23f0*/  @!P2 SYNCS.CCTL.IV [UR20+0x24010] ;  /* 0x02401000ff00a9b1 */ /* 0x000e640008000014 */
[----:B-1----:R-:W-:Y:S01]  /*2400*/  STSM.16.M88.4 [R2], R24 ;  /* 0x0000001802007844 */ /* 0x002fe20000000200 */
[----:B------:R-:W-:-:S02]  /*2410*/  F2FP.BF16.F32.PACK_AB R99, R103, R102 ;  /* 0x000000666763723e */ /* 0x000fc400000010ff */
[----:B------:R-:W-:Y:S01]  /*2420*/  F2FP.BF16.F32.PACK_AB R129, R131, R130 ;  /* 0x000000828381723e */ /* 0x000fe200000010ff */
[----:B------:R-:W-:Y:S01]  /*2430*/  STSM.16.M88.4 [R2+0x4000], R56 ;  /* 0x0040003802007844 */ /* 0x000fe20000000200 */
[----:B------:R-:W-:Y:S02]  /*2440*/  F2FP.BF16.F32.PACK_AB R41, R43, R42 ;  /* 0x0000002a2b29723e */ /* 0x000fe400000010ff */
[----:B------:R-:W-:Y:S01]  /*2450*/  F2FP.BF16.F32.PACK_AB R72, R73, R72 ;  /* 0x000000484948723e */ /* 0x000fe200000010ff */
[----:B------:R-:W-:Y:S01]  /*2460*/  STSM.16.M88.4 [R2+0x8000], R88 ;  /* 0x0080005802007844 */ /* 0x000fe20000000200 */
[----:B------:R-:W-:Y:S02]  /*2470*/  F2FP.BF16.F32.PACK_AB R130, R133, R132 ;  /* 0x000000848582723e */ /* 0x000fe400000010ff */
[----:B------:R-:W-:Y:S01]  /*2480*/  F2FP.BF16.F32.PACK_AB R131, R135, R134 ;  /* 0x000000868783723e */ /* 0x000fe200000010ff */
[----:B------:R-:W-:Y:S01]  /*2490*/  STSM.16.M88.4 [R2+0xc000], R120 ;  /* 0x00c0007802007844 */ /* 0x000fe20000000200 */
[----:B------:R-:W-:-:S02]  /*24a0*/  LOP3.LUT R0, R0, 0x60, RZ, 0x3c, !PT ;  /* 0x0000006000007812 */ /* 0x000fc400078e3cff */
[----:B------:R-:W-:Y:S01]  /*24b0*/  F2FP.BF16.F32.PACK_AB R42, R45, R44 ;  /* 0x0000002c2d2a723e */ /* 0x000fe200000010ff */
[----:B------:R-:W-:Y:S01]  /*24c0*/  STSM.16.M88.4 [R3], R32 ;  /* 0x0000002003007844 */ /* 0x000fe20000000200 */
[----:B------:R-:W-:Y:S01]  /*24d0*/  F2FP.BF16.F32.PACK_AB R43, R47, R46 ;  /* 0x0000002e2f2b723e */ /* 0x000fe200000010ff */
[----:B------:R-:W-:Y:S01]  /*24e0*/  VIADD R0, R0, UR20 ;  /* 0x0000001400007c36 */ /* 0x000fe20008000000 */
[----:B------:R-:W-:Y:S01]  /*24f0*/  F2FP.BF16.F32.PACK_AB R73, R75, R74 ;  /* 0x0000004a4b49723e */ /* 0x000fe200000010ff */
[----:B------:R-:W-:Y:S01]  /*2500*/  STSM.16.M88.4 [R3+0x4000], R64 ;  /* 0x0040004003007844 */ /* 0x000fe20000000200 */
[----:B------:R-:W-:Y:S02]  /*2510*/  F2FP.BF16.F32.PACK_AB R104, R105, R104 ;  /* 0x000000686968723e */ /* 0x000fe400000010ff */
[----:B------:R-:W-:Y:S01]  /*2520*/  F2FP.BF16.F32.PACK_AB R74, R77, R76 ;  /* 0x0000004c4d4a723e */ /* 0x000fe200000010ff */
[----:B------:R-:W-:Y:S01]  /*2530*/  STSM.16.M88.4 [R3+0x8000], R96 ;  /* 0x0080006003007844 */ /* 0x000fe20000000200 */
[----:B------:R-:W-:-:S02]  /*2540*/  F2FP.BF16.F32.PACK_AB R75, R79, R78 ;  /* 0x0000004e4f4b723e */ /* 0x000fc400000010ff */
[----:B------:R-:W-:Y:S01]  /*2550*/  F2FP.BF16.F32.PACK_AB R105, R107, R106 ;  /* 0x0000006a6b69723e */ /* 0x000fe200000010ff */
[----:B------:R-:W-:Y:S01]  /*2560*/  STSM.16.M88.4 [R3+0xc000], R128 ;  /* 0x00c0008003007844 */ /* 0x000fe20000000200 */
[----:B------:R-:W-:Y:S02]  /*2570*/  F2FP.BF16.F32.PACK_AB R136, R137, R136 ;  /* 0x000000888988723e */ /* 0x000fe400000010ff */
[----:B------:R-:W-:Y:S01]  /*2580*/  F2FP.BF16.F32.PACK_AB R48, R49, R48 ;  /* 0x000000303130723e */ /* 0x000fe200000010ff */
[----:B------:R-:W-:Y:S01]  /*2590*/  STSM.16.M88.4 [R4], R40 ;  /* 0x0000002804007844 */ /* 0x000fe20000000200 */
[----:B------:R-:W-:Y:S02]  /*25a0*/  F2FP.BF16.F32.PACK_AB R106, R109, R108 ;  /* 0x0000006c6d6a723e */ /* 0x000fe400000010ff */
[----:B------:R-:W-:Y:S01]  /*25b0*/  F2FP.BF16.F32.PACK_AB R107, R111, R110 ;  /* 0x0000006e6f6b723e */ /* 0x000fe200000010ff */
[----:B------:R-:W-:Y:S01]  /*25c0*/  STSM.16.M88.4 [R4+0x4000], R72 ;  /* 0x0040004804007844 */ /* 0x000fe20000000200 */
[----:B------:R-:W-:-:S02]  /*25d0*/  F2FP.BF16.F32.PACK_AB R137, R139, R138 ;  /* 0x0000008a8b89723e */ /* 0x000fc400000010ff */
[----:B------:R-:W-:Y:S01]  /*25e0*/  F2FP.BF16.F32.PACK_AB R49, R51, R50 ;  /* 0x000000323331723e */ /* 0x000fe200000010ff */
[----:B------:R-:W-:Y:S01]  /*25f0*/  STSM.16.M88.4 [R4+0x8000], R104 ;  /* 0x0080006804007844 */ /* 0x000fe20000000200 */
[----:B------:R-:W-:Y:S02]  /*2600*/  F2FP.BF16.F32.PACK_AB R80, R81, R80 ;  /* 0x000000505150723e */ /* 0x000fe400000010ff */
[----:B------:R-:W-:Y:S02]  /*2610*/  F2FP.BF16.F32.PACK_AB R138, R141, R140 ;  /* 0x0000008c8d8a723e */ /* 0x000fe400000010ff */
[----:B------:R-:W-:Y:S02]  /*2620*/  F2FP.BF16.F32.PACK_AB R139, R143, R142 ;  /* 0x0000008e8f8b723e */ /* 0x000fe400000010ff */
[----:B------:R-:W-:Y:S02]  /*2630*/  F2FP.BF16.F32.PACK_AB R50, R53, R52 ;  /* 0x000000343532723e */ /* 0x000fe400000010ff */
[----:B------:R-:W-:Y:S01]  /*2640*/  F2FP.BF16.F32.PACK_AB R51, R55, R54 ;  /* 0x000000363733723e */ /* 0x000fe200000010ff */
[----:B------:R-:W-:Y:S01]  /*2650*/  STSM.16.M88.4 [R4+0xc000], R136 ;  /* 0x00c0008804007844 */ /* 0x000fe20000000200 */
[----:B------:R-:W-:-:S02]  /*2660*/  F2FP.BF16.F32.PACK_AB R81, R83, R82 ;  /* 0x000000525351723e */ /* 0x000fc400000010ff */
[----:B------:R-:W-:Y:S01]  /*2670*/  F2FP.BF16.F32.PACK_AB R112, R113, R112 ;  /* 0x000000707170723e */ /* 0x000fe200000010ff */
[----:B------:R-:W-:Y:S01]  /*2680*/  STSM.16.M88.4 [R0], R48 ;  /* 0x0000003000007844 */ /* 0x000fe20000000200 */
[----:B------:R-:W-:Y:S02]  /*2690*/  F2FP.BF16.F32.PACK_AB R82, R85, R84 ;  /* 0x000000545552723e */ /* 0x000fe400000010ff */
[----:B------:R-:W-:Y:S02]  /*26a0*/  F2FP.BF16.F32.PACK_AB R83, R87, R86 ;  /* 0x000000565753723e */ /* 0x000fe400000010ff */
[----:B------:R-:W-:Y:S02]  /*26b0*/  F2FP.BF16.F32.PACK_AB R113, R115, R114 ;  /* 0x000000727371723e */ /* 0x000fe400000010ff */
[----:B------:R-:W-:Y:S01]  /*26c0*/  F2FP.BF16.F32.PACK_AB R144, R145, R144 ;  /* 0x000000909190723e */ /* 0x000fe200000010ff */
[----:B------:R-:W-:Y:S01]  /*26d0*/  STSM.16.M88.4 [R0+0x4000], R80 ;  /* 0x0040005000007844 */ /* 0x000fe20000000200 */
[----:B------:R-:W-:-:S02]  /*26e0*/  F2FP.BF16.F32.PACK_AB R114, R117, R116 ;  /* 0x000000747572723e */ /* 0x000fc400000010ff */
[----:B------:R-:W-:Y:S02]  /*26f0*/  F2FP.BF16.F32.PACK_AB R115, R119, R118 ;  /* 0x000000767773723e */ /* 0x000fe400000010ff */
[----:B------:R-:W-:Y:S02]  /*2700*/  F2FP.BF16.F32.PACK_AB R145, R147, R146 ;  /* 0x000000929391723e */ /* 0x000fe400000010ff */
[----:B------:R-:W-:Y:S01]  /*2710*/  F2FP.BF16.F32.PACK_AB R146, R149, R148 ;  /* 0x000000949592723e */ /* 0x000fe200000010ff */
[----:B------:R-:W-:Y:S01]  /*2720*/  STSM.16.M88.4 [R0+0x8000], R112 ;  /* 0x0080007000007844 */ /* 0x000fe20000000200 */
[----:B------:R-:W-:Y:S02]  /*2730*/  F2FP.BF16.F32.PACK_AB R147, R151, R150 ;  /* 0x000000969793723e */ /* 0x000fe400000010ff */
[----:B------:R-:W-:-:S03]  /*2740*/  ISETP.LT.U32.AND P0, PT, R6, 0x80, P0 ;  /* 0x000000800600780c */ /* 0x000fc60000701070 */
[----:B------:R-:W-:Y:S01]  /*2750*/  STSM.16.M88.4 [R0+0xc000], R144 ;  /* 0x00c0009000007844 */ /* 0x000fe20000000200 */
[----:B------:R1:W-:Y:S06]  /*2760*/  MEMBAR.ALL.CTA ;  /* 0x0000000000007992 */ /* 0x0003ec0000008000 */
[----:B-1----:R-:W1:Y:S03]  /*2770*/  FENCE.VIEW.ASYNC.S ;  /* 0x00000000000073c6 */ /* 0x002e660000000000 */
[----:B-1----:R-:W-:Y:S01]  /*2780*/  VOTEU.ANY UP0, P0 ;  /* 0x00000000003f7886 */ /* 0x002fe20000000100 */
[----:B------:R-:W-:-:S04]  /*2790*/  VOTEU.ANY UP1, P0 ;  /* 0x00000000003f7886 */ /* 0x000fc80000020100 */
[----:B---3--:R-:W-:Y:S01]  /*27a0*/  @UP0 UMOV UR6, UR26 ;  /* 0x0000001a00060c82 */ /* 0x008fe20008000000 */
[----:B------:R-:W-:Y:S01]  /*27b0*/  @UP0 UMOV UR7, UR27 ;  /* 0x0000001b00070c82 */ /* 0x000fe20008000000 */
[----:B------:R-:W-:Y:S06]  /*27c0*/  BAR.SYNC.DEFER_BLOCKING 0x0 ;  /* 0x0000000000007b1d */ /* 0x000fec0000010000 */
[----:B------:R1:W-:Y:S01]  /*27d0*/  @UP1 UTMASTG.2D [UR8], [UR6] ;  /* 0x00000008060013b5 */ /* 0x0003e20008008000 */
[----:B------:R0:W-:Y:S01]  /*27e0*/  UTMACMDFLUSH ;  /* 0x00000000000079b7 */ /* 0x0001e20000000000 */
[----:B------:R-:W-:-:S04]  /*27f0*/  DEPBAR.LE SB0, 0x0 ;  /* 0x000080000000791a */ /* 0x000fc80000000000 */
[----:B------:R-:W-:Y:S06]  /*2800*/  BAR.SYNC.DEFER_BLOCKING 0x0 ;  /* 0x0000000000007b1d */ /* 0x000fec0000010000 */
[----:B-1----:R-:W-:Y:S05]  /*2810*/  EXIT ;  /* 0x000000000000794d */ /* 0x002fea0003800000 */
.L_x_48:
[----:B------:R-:W1:Y:S02]  /*2820*/  SYNCS.PHASECHK.TRANS64.TRYWAIT P0, [UR30+0x24000], R2 ;  /* 0x02400002ff0075a7 */ /* 0x000e64000800015e */
[----:B-1----:R-:W-:Y:S05]  /*2830*/  @!P0 BRA `(.L_x_48) ;  /* 0xfffffffc00f88947 */ /* 0x002fea000383ffff */
[----:B------:R-:W-:Y:S05]  /*2840*/  BRA `(.L_x_50) ;  /* 0xfffffff400ac7947 */ /* 0x000fea000383ffff */
.L_x_51:
[----:B------:R-:W-:-:S00]  /*2850*/  BRA `(.L_x_51) ;  /* 0xfffffffc00fc7947 */ /* 0x000fc0000383ffff */
[----:B------:R-:W-:-:S00]  /*2860*/  NOP ;  /* 0x0000000000007918 */ /* 0x000fc00000000000 */
        /* <DEDUP_REMOVED lines=9> */
.L_x_52:


//--------------------- .nv.shared.gluon_wgmma    --------------------------
	.section	.nv.shared.gluon_wgmma,"aw",@nobits
	.sectionflags	@""
	.align	16
	.zero		1024


//--------------------- .nv.shared.reserved.0     --------------------------
	.section	.nv.shared.reserved.0,"aw",@nobits
	.weak		__nv_reservedSMEM_offset_0_alias
	.size		__nv_reservedSMEM_offset_0_alias, 0, 0
	.other		__nv_reservedSMEM_offset_0_alias,@"STO_CUDA_RESERVED_SHARED STV_DEFAULT"
__nv_reservedSMEM_offset_0_alias:
	.zero		0


//--------------------- .nv.constant0.gluon_wgmma --------------------------
	.section	.nv.constant0.gluon_wgmma,"a",@progbits
	.sectionflags	@""
	.align	4
.nv.constant0.gluon_wgmma:
	.zero		608


//--------------------- SYMBOLS --------------------------

	.type		.nv.reservedSmem.offset0,@object
	.size		.nv.reservedSmem.offset0,0x4
